//
// Generated by NVIDIA NVVM Compiler
//
// Compiler Build ID: CL-36424714
// Cuda compilation tools, release 13.0, V13.0.88
// Based on NVVM 20.0.0
//

.version 9.0
.target sm_100
.address_size 64

	// .globl	_Z5HGEMMPiS_P6__halfS1_S1_iiiii
// _ZZ5HGEMMPiS_P6__halfS1_S1_iiiiiE2As has been demoted
// _ZZ5HGEMMPiS_P6__halfS1_S1_iiiiiE2Bs has been demoted

.visible .entry _Z5HGEMMPiS_P6__halfS1_S1_iiiii(
	.param .u64 .ptr .align 1 _Z5HGEMMPiS_P6__halfS1_S1_iiiii_param_0,
	.param .u64 .ptr .align 1 _Z5HGEMMPiS_P6__halfS1_S1_iiiii_param_1,
	.param .u64 .ptr .align 1 _Z5HGEMMPiS_P6__halfS1_S1_iiiii_param_2,
	.param .u64 .ptr .align 1 _Z5HGEMMPiS_P6__halfS1_S1_iiiii_param_3,
	.param .u64 .ptr .align 1 _Z5HGEMMPiS_P6__halfS1_S1_iiiii_param_4,
	.param .u32 _Z5HGEMMPiS_P6__halfS1_S1_iiiii_param_5,
	.param .u32 _Z5HGEMMPiS_P6__halfS1_S1_iiiii_param_6,
	.param .u32 _Z5HGEMMPiS_P6__halfS1_S1_iiiii_param_7,
	.param .u32 _Z5HGEMMPiS_P6__halfS1_S1_iiiii_param_8,
	.param .u32 _Z5HGEMMPiS_P6__halfS1_S1_iiiii_param_9
)
{
	.reg .pred 	%p<40>;
	.reg .b16 	%rs<10>;
	.reg .b32 	%r<354>;
	.reg .b32 	%f<161>;
	.reg .b64 	%rd<99>;
	.reg .b64 	%fd<2>;
	// demoted variable
	.shared .align 2 .b8 _ZZ5HGEMMPiS_P6__halfS1_S1_iiiiiE2As[4608];
	// demoted variable
	.shared .align 2 .b8 _ZZ5HGEMMPiS_P6__halfS1_S1_iiiiiE2Bs[5120];
	ld.param.u64 	%rd5, [_Z5HGEMMPiS_P6__halfS1_S1_iiiii_param_0];
	ld.param.u64 	%rd6, [_Z5HGEMMPiS_P6__halfS1_S1_iiiii_param_2];
	ld.param.u64 	%rd7, [_Z5HGEMMPiS_P6__halfS1_S1_iiiii_param_3];
	ld.param.u32 	%r102, [_Z5HGEMMPiS_P6__halfS1_S1_iiiii_param_6];
	cvta.to.global.u64 	%rd1, %rd6;
	cvta.to.global.u64 	%rd2, %rd7;
	mov.u32 	%r1, %ctaid.x;
	mov.u32 	%r2, %ctaid.y;
	mov.u32 	%r3, %tid.x;
	mov.f64 	%fd1, 0d0000000000000000;
	// begin inline asm
	{  cvt.rn.f16.f64 %rs2, %fd1;}

	// end inline asm
	cvta.to.global.u64 	%rd8, %rd5;
	mov.b32 	%r350, {%rs2, %rs2};
	mov.u32 	%r5, %ntid.x;
	shl.b32 	%r6, %r3, 3;
	and.b32  	%r7, %r6, 24;
	mul.wide.u32 	%rd9, %r2, 4;
	add.s64 	%rd10, %rd8, %rd9;
	ld.global.u32 	%r341, [%rd10];
	ld.global.u32 	%r9, [%rd10+4];
	setp.ge.s32 	%p1, %r341, %r9;
	mov.u32 	%r351, %r350;
	mov.u32 	%r352, %r350;
	mov.u32 	%r353, %r350;
	@%p1 bra 	$L__BB0_43;
	and.b32  	%r103, %r6, 56;
	shr.u32 	%r104, %r3, 3;
	shr.u32 	%r105, %r5, 3;
	shl.b32 	%r106, %r1, 5;
	or.b32  	%r10, %r7, %r106;
	shr.u32 	%r107, %r3, 6;
	shl.b32 	%r108, %r107, 5;
	shr.u32 	%r109, %r5, 2;
	max.u32 	%r110, %r109, 64;
	shl.b32 	%r111, %r104, 6;
	or.b32  	%r11, %r111, %r103;
	mov.u32 	%r112, _ZZ5HGEMMPiS_P6__halfS1_S1_iiiiiE2As;
	mad.lo.s32 	%r12, %r11, 144, %r112;
	add.s32 	%r113, %r105, %r104;
	shl.b32 	%r13, %r105, 6;
	shl.b32 	%r14, %r105, 7;
	shl.b32 	%r114, %r113, 6;
	add.s32 	%r115, %r14, %r114;
	or.b32  	%r15, %r115, %r103;
	shl.b32 	%r16, %r105, 8;
	add.s32 	%r116, %r16, %r114;
	or.b32  	%r17, %r116, %r103;
	mad.lo.s32 	%r18, %r17, 144, %r112;
	and.b32  	%r117, %r5, 56;
	shl.b32 	%r118, %r5, 6;
	and.b32  	%r19, %r118, 3584;
	add.s32 	%r20, %r117, %r105;
	shl.b32 	%r21, %r20, 6;
	add.s32 	%r22, %r20, %r105;
	shl.b32 	%r23, %r22, 6;
	add.s32 	%r24, %r22, %r105;
	add.s32 	%r25, %r24, %r105;
	add.s32 	%r26, %r25, %r105;
	add.s32 	%r27, %r26, %r105;
	add.s32 	%r28, %r27, %r105;
	add.s32 	%r29, %r28, %r105;
	add.s32 	%r30, %r29, %r105;
	add.s32 	%r31, %r30, %r105;
	add.s32 	%r32, %r31, %r105;
	shl.b32 	%r33, %r32, 6;
	add.s32 	%r34, %r32, %r105;
	shl.b32 	%r35, %r34, 6;
	add.s32 	%r36, %r34, %r105;
	add.s32 	%r37, %r36, %r105;
	shl.b32 	%r38, %r37, 6;
	add.s32 	%r39, %r37, %r105;
	add.s32 	%r40, %r39, %r105;
	add.s32 	%r41, %r40, %r105;
	add.s32 	%r42, %r41, %r105;
	add.s32 	%r43, %r42, %r105;
	add.s32 	%r44, %r43, %r105;
	add.s32 	%r45, %r44, %r105;
	shl.b32 	%r46, %r45, 6;
	add.s32 	%r47, %r45, %r105;
	add.s32 	%r48, %r47, %r105;
	add.s32 	%r49, %r48, %r105;
	cvt.u16.u32 	%rs3, %r110;
	add.s16 	%rs4, %rs3, -1;
	cvt.u16.u32 	%rs5, %r109;
	div.u16 	%rs1, %rs4, %rs5;
	cvt.u32.u16 	%r119, %rs1;
	add.s32 	%r120, %r119, 1;
	and.b32  	%r50, %r120, 3;
	mad.lo.s32 	%r51, %r107, 2304, %r112;
	mov.u32 	%r121, _ZZ5HGEMMPiS_P6__halfS1_S1_iiiiiE2Bs;
	add.s32 	%r52, %r121, %r108;
	cvt.u16.u32 	%rs6, %r3;
	and.b16  	%rs7, %rs6, 3;
	mul.wide.u16 	%r122, %rs7, 640;
	mad.lo.s32 	%r123, %r109, 7680, %r122;
	add.s32 	%r53, %r121, %r123;
	mad.lo.s32 	%r124, %r109, 5120, %r122;
	add.s32 	%r54, %r121, %r124;
	mad.lo.s32 	%r125, %r109, 2560, %r122;
	add.s32 	%r55, %r121, %r125;
	mul.lo.s32 	%r126, %r102, %r109;
	shl.b32 	%r56, %r126, 2;
	mov.u32 	%r351, %r350;
	mov.u32 	%r352, %r350;
	mov.u32 	%r353, %r350;
$L__BB0_2:
	ld.param.u64 	%rd97, [_Z5HGEMMPiS_P6__halfS1_S1_iiiii_param_1];
	setp.gt.u32 	%p2, %r5, 255;
	cvta.to.global.u64 	%rd11, %rd97;
	mul.wide.s32 	%rd12, %r341, 4;
	add.s64 	%rd13, %rd11, %rd12;
	ld.global.u32 	%r62, [%rd13];
	shl.b32 	%r63, %r341, 11;
	add.s32 	%r64, %r63, %r11;
	mul.wide.s32 	%rd14, %r64, 2;
	add.s64 	%rd15, %rd1, %rd14;
	ld.global.nc.v4.f32 	{%f1, %f2, %f3, %f4}, [%rd15];
	st.shared.v4.f32 	[%r12], {%f1, %f2, %f3, %f4};
	@%p2 bra 	$L__BB0_35;
	setp.gt.u32 	%p3, %r5, 127;
	add.s32 	%r127, %r64, %r13;
	mul.wide.s32 	%rd16, %r127, 2;
	add.s64 	%rd17, %rd1, %rd16;
	ld.global.nc.v4.f32 	{%f5, %f6, %f7, %f8}, [%rd17];
	mad.lo.s32 	%r128, %r13, 144, %r12;
	st.shared.v4.f32 	[%r128], {%f5, %f6, %f7, %f8};
	@%p3 bra 	$L__BB0_35;
	setp.gt.u32 	%p4, %r5, 87;
	add.s32 	%r129, %r64, %r14;
	mul.wide.s32 	%rd18, %r129, 2;
	add.s64 	%rd19, %rd1, %rd18;
	ld.global.nc.v4.f32 	{%f9, %f10, %f11, %f12}, [%rd19];
	mad.lo.s32 	%r130, %r14, 144, %r12;
	st.shared.v4.f32 	[%r130], {%f9, %f10, %f11, %f12};
	@%p4 bra 	$L__BB0_35;
	setp.gt.u32 	%p5, %r5, 63;
	add.s32 	%r131, %r63, %r15;
	mul.wide.s32 	%rd20, %r131, 2;
	add.s64 	%rd21, %rd1, %rd20;
	ld.global.nc.v4.f32 	{%f13, %f14, %f15, %f16}, [%rd21];
	mov.u32 	%r132, _ZZ5HGEMMPiS_P6__halfS1_S1_iiiiiE2As;
	mad.lo.s32 	%r133, %r15, 144, %r132;
	st.shared.v4.f32 	[%r133], {%f13, %f14, %f15, %f16};
	@%p5 bra 	$L__BB0_35;
	setp.gt.u32 	%p6, %r5, 55;
	add.s32 	%r134, %r64, %r16;
	mul.wide.s32 	%rd22, %r134, 2;
	add.s64 	%rd23, %rd1, %rd22;
	ld.global.nc.v4.f32 	{%f17, %f18, %f19, %f20}, [%rd23];
	mad.lo.s32 	%r135, %r16, 144, %r12;
	st.shared.v4.f32 	[%r135], {%f17, %f18, %f19, %f20};
	@%p6 bra 	$L__BB0_35;
	setp.gt.u32 	%p7, %r5, 47;
	add.s32 	%r65, %r63, %r17;
	mul.wide.s32 	%rd24, %r65, 2;
	add.s64 	%rd25, %rd1, %rd24;
	ld.global.nc.v4.f32 	{%f21, %f22, %f23, %f24}, [%rd25];
	st.shared.v4.f32 	[%r18], {%f21, %f22, %f23, %f24};
	@%p7 bra 	$L__BB0_35;
	setp.gt.u32 	%p8, %r5, 39;
	add.s32 	%r136, %r65, %r13;
	mul.wide.s32 	%rd26, %r136, 2;
	add.s64 	%rd27, %rd1, %rd26;
	ld.global.nc.v4.f32 	{%f25, %f26, %f27, %f28}, [%rd27];
	mad.lo.s32 	%r137, %r13, 144, %r18;
	st.shared.v4.f32 	[%r137], {%f25, %f26, %f27, %f28};
	@%p8 bra 	$L__BB0_35;
	and.b32  	%r138, %r5, 56;
	setp.gt.u32 	%p9, %r138, 31;
	add.s32 	%r139, %r65, %r14;
	mul.wide.s32 	%rd28, %r139, 2;
	add.s64 	%rd29, %rd1, %rd28;
	ld.global.nc.v4.f32 	{%f29, %f30, %f31, %f32}, [%rd29];
	mad.lo.s32 	%r140, %r14, 144, %r18;
	st.shared.v4.f32 	[%r140], {%f29, %f30, %f31, %f32};
	@%p9 bra 	$L__BB0_35;
	setp.gt.u32 	%p10, %r20, 31;
	add.s32 	%r141, %r64, %r19;
	mul.wide.s32 	%rd30, %r141, 2;
	add.s64 	%rd31, %rd1, %rd30;
	ld.global.nc.v4.f32 	{%f33, %f34, %f35, %f36}, [%rd31];
	mad.lo.s32 	%r142, %r19, 144, %r12;
	st.shared.v4.f32 	[%r142], {%f33, %f34, %f35, %f36};
	@%p10 bra 	$L__BB0_35;
	setp.gt.u32 	%p11, %r22, 31;
	add.s32 	%r143, %r64, %r21;
	mul.wide.s32 	%rd32, %r143, 2;
	add.s64 	%rd33, %rd1, %rd32;
	ld.global.nc.v4.f32 	{%f37, %f38, %f39, %f40}, [%rd33];
	mad.lo.s32 	%r144, %r21, 144, %r12;
	st.shared.v4.f32 	[%r144], {%f37, %f38, %f39, %f40};
	@%p11 bra 	$L__BB0_35;
	setp.gt.u32 	%p12, %r24, 31;
	add.s32 	%r145, %r64, %r23;
	mul.wide.s32 	%rd34, %r145, 2;
	add.s64 	%rd35, %rd1, %rd34;
	ld.global.nc.v4.f32 	{%f41, %f42, %f43, %f44}, [%rd35];
	mad.lo.s32 	%r146, %r23, 144, %r12;
	st.shared.v4.f32 	[%r146], {%f41, %f42, %f43, %f44};
	@%p12 bra 	$L__BB0_35;
	setp.gt.u32 	%p13, %r25, 31;
	shl.b32 	%r147, %r24, 6;
	add.s32 	%r148, %r64, %r147;
	mul.wide.s32 	%rd36, %r148, 2;
	add.s64 	%rd37, %rd1, %rd36;
	ld.global.nc.v4.f32 	{%f45, %f46, %f47, %f48}, [%rd37];
	mad.lo.s32 	%r149, %r24, 9216, %r12;
	st.shared.v4.f32 	[%r149], {%f45, %f46, %f47, %f48};
	@%p13 bra 	$L__BB0_35;
	setp.gt.u32 	%p14, %r26, 31;
	shl.b32 	%r150, %r25, 6;
	add.s32 	%r151, %r64, %r150;
	mul.wide.s32 	%rd38, %r151, 2;
	add.s64 	%rd39, %rd1, %rd38;
	ld.global.nc.v4.f32 	{%f49, %f50, %f51, %f52}, [%rd39];
	mad.lo.s32 	%r152, %r25, 9216, %r12;
	st.shared.v4.f32 	[%r152], {%f49, %f50, %f51, %f52};
	@%p14 bra 	$L__BB0_35;
	setp.gt.u32 	%p15, %r27, 31;
	shl.b32 	%r153, %r26, 6;
	add.s32 	%r154, %r64, %r153;
	mul.wide.s32 	%rd40, %r154, 2;
	add.s64 	%rd41, %rd1, %rd40;
	ld.global.nc.v4.f32 	{%f53, %f54, %f55, %f56}, [%rd41];
	mad.lo.s32 	%r155, %r26, 9216, %r12;
	st.shared.v4.f32 	[%r155], {%f53, %f54, %f55, %f56};
	@%p15 bra 	$L__BB0_35;
	setp.gt.u32 	%p16, %r28, 31;
	shl.b32 	%r156, %r27, 6;
	add.s32 	%r157, %r64, %r156;
	mul.wide.s32 	%rd42, %r157, 2;
	add.s64 	%rd43, %rd1, %rd42;
	ld.global.nc.v4.f32 	{%f57, %f58, %f59, %f60}, [%rd43];
	mad.lo.s32 	%r158, %r27, 9216, %r12;
	st.shared.v4.f32 	[%r158], {%f57, %f58, %f59, %f60};
	@%p16 bra 	$L__BB0_35;
	setp.gt.u32 	%p17, %r29, 31;
	shl.b32 	%r159, %r28, 6;
	add.s32 	%r160, %r64, %r159;
	mul.wide.s32 	%rd44, %r160, 2;
	add.s64 	%rd45, %rd1, %rd44;
	ld.global.nc.v4.f32 	{%f61, %f62, %f63, %f64}, [%rd45];
	mad.lo.s32 	%r161, %r28, 9216, %r12;
	st.shared.v4.f32 	[%r161], {%f61, %f62, %f63, %f64};
	@%p17 bra 	$L__BB0_35;
	setp.gt.u32 	%p18, %r30, 31;
	shl.b32 	%r162, %r29, 6;
	add.s32 	%r163, %r64, %r162;
	mul.wide.s32 	%rd46, %r163, 2;
	add.s64 	%rd47, %rd1, %rd46;
	ld.global.nc.v4.f32 	{%f65, %f66, %f67, %f68}, [%rd47];
	mad.lo.s32 	%r164, %r29, 9216, %r12;
	st.shared.v4.f32 	[%r164], {%f65, %f66, %f67, %f68};
	@%p18 bra 	$L__BB0_35;
	setp.gt.u32 	%p19, %r31, 31;
	shl.b32 	%r165, %r30, 6;
	add.s32 	%r166, %r64, %r165;
	mul.wide.s32 	%rd48, %r166, 2;
	add.s64 	%rd49, %rd1, %rd48;
	ld.global.nc.v4.f32 	{%f69, %f70, %f71, %f72}, [%rd49];
	mad.lo.s32 	%r167, %r30, 9216, %r12;
	st.shared.v4.f32 	[%r167], {%f69, %f70, %f71, %f72};
	@%p19 bra 	$L__BB0_35;
	setp.gt.u32 	%p20, %r32, 31;
	shl.b32 	%r168, %r31, 6;
	add.s32 	%r169, %r64, %r168;
	mul.wide.s32 	%rd50, %r169, 2;
	add.s64 	%rd51, %rd1, %rd50;
	ld.global.nc.v4.f32 	{%f73, %f74, %f75, %f76}, [%rd51];
	mad.lo.s32 	%r170, %r31, 9216, %r12;
	st.shared.v4.f32 	[%r170], {%f73, %f74, %f75, %f76};
	@%p20 bra 	$L__BB0_35;
	setp.gt.u32 	%p21, %r34, 31;
	add.s32 	%r171, %r64, %r33;
	mul.wide.s32 	%rd52, %r171, 2;
	add.s64 	%rd53, %rd1, %rd52;
	ld.global.nc.v4.f32 	{%f77, %f78, %f79, %f80}, [%rd53];
	mad.lo.s32 	%r172, %r33, 144, %r12;
	st.shared.v4.f32 	[%r172], {%f77, %f78, %f79, %f80};
	@%p21 bra 	$L__BB0_35;
	setp.gt.u32 	%p22, %r36, 31;
	add.s32 	%r173, %r64, %r35;
	mul.wide.s32 	%rd54, %r173, 2;
	add.s64 	%rd55, %rd1, %rd54;
	ld.global.nc.v4.f32 	{%f81, %f82, %f83, %f84}, [%rd55];
	mad.lo.s32 	%r174, %r35, 144, %r12;
	st.shared.v4.f32 	[%r174], {%f81, %f82, %f83, %f84};
	@%p22 bra 	$L__BB0_35;
	setp.gt.u32 	%p23, %r37, 31;
	shl.b32 	%r175, %r36, 6;
	add.s32 	%r176, %r64, %r175;
	mul.wide.s32 	%rd56, %r176, 2;
	add.s64 	%rd57, %rd1, %rd56;
	ld.global.nc.v4.f32 	{%f85, %f86, %f87, %f88}, [%rd57];
	mad.lo.s32 	%r177, %r36, 9216, %r12;
	st.shared.v4.f32 	[%r177], {%f85, %f86, %f87, %f88};
	@%p23 bra 	$L__BB0_35;
	setp.gt.u32 	%p24, %r39, 31;
	add.s32 	%r178, %r64, %r38;
	mul.wide.s32 	%rd58, %r178, 2;
	add.s64 	%rd59, %rd1, %rd58;
	ld.global.nc.v4.f32 	{%f89, %f90, %f91, %f92}, [%rd59];
	mad.lo.s32 	%r179, %r38, 144, %r12;
	st.shared.v4.f32 	[%r179], {%f89, %f90, %f91, %f92};
	@%p24 bra 	$L__BB0_35;
	setp.gt.u32 	%p25, %r40, 31;
	shl.b32 	%r180, %r39, 6;
	add.s32 	%r181, %r64, %r180;
	mul.wide.s32 	%rd60, %r181, 2;
	add.s64 	%rd61, %rd1, %rd60;
	ld.global.nc.v4.f32 	{%f93, %f94, %f95, %f96}, [%rd61];
	mad.lo.s32 	%r182, %r39, 9216, %r12;
	st.shared.v4.f32 	[%r182], {%f93, %f94, %f95, %f96};
	@%p25 bra 	$L__BB0_35;
	setp.gt.u32 	%p26, %r41, 31;
	shl.b32 	%r183, %r40, 6;
	add.s32 	%r184, %r64, %r183;
	mul.wide.s32 	%rd62, %r184, 2;
	add.s64 	%rd63, %rd1, %rd62;
	ld.global.nc.v4.f32 	{%f97, %f98, %f99, %f100}, [%rd63];
	mad.lo.s32 	%r185, %r40, 9216, %r12;
	st.shared.v4.f32 	[%r185], {%f97, %f98, %f99, %f100};
	@%p26 bra 	$L__BB0_35;
	setp.gt.u32 	%p27, %r42, 31;
	shl.b32 	%r186, %r41, 6;
	add.s32 	%r187, %r64, %r186;
	mul.wide.s32 	%rd64, %r187, 2;
	add.s64 	%rd65, %rd1, %rd64;
	ld.global.nc.v4.f32 	{%f101, %f102, %f103, %f104}, [%rd65];
	mad.lo.s32 	%r188, %r41, 9216, %r12;
	st.shared.v4.f32 	[%r188], {%f101, %f102, %f103, %f104};
	@%p27 bra 	$L__BB0_35;
	setp.gt.u32 	%p28, %r43, 31;
	shl.b32 	%r189, %r42, 6;
	add.s32 	%r190, %r64, %r189;
	mul.wide.s32 	%rd66, %r190, 2;
	add.s64 	%rd67, %rd1, %rd66;
	ld.global.nc.v4.f32 	{%f105, %f106, %f107, %f108}, [%rd67];
	mad.lo.s32 	%r191, %r42, 9216, %r12;
	st.shared.v4.f32 	[%r191], {%f105, %f106, %f107, %f108};
	@%p28 bra 	$L__BB0_35;
	setp.gt.u32 	%p29, %r44, 31;
	shl.b32 	%r192, %r43, 6;
	add.s32 	%r193, %r64, %r192;
	mul.wide.s32 	%rd68, %r193, 2;
	add.s64 	%rd69, %rd1, %rd68;
	ld.global.nc.v4.f32 	{%f109, %f110, %f111, %f112}, [%rd69];
	mad.lo.s32 	%r194, %r43, 9216, %r12;
	st.shared.v4.f32 	[%r194], {%f109, %f110, %f111, %f112};
	@%p29 bra 	$L__BB0_35;
	setp.gt.u32 	%p30, %r45, 31;
	shl.b32 	%r195, %r44, 6;
	add.s32 	%r196, %r64, %r195;
	mul.wide.s32 	%rd70, %r196, 2;
	add.s64 	%rd71, %rd1, %rd70;
	ld.global.nc.v4.f32 	{%f113, %f114, %f115, %f116}, [%rd71];
	mad.lo.s32 	%r197, %r44, 9216, %r12;
	st.shared.v4.f32 	[%r197], {%f113, %f114, %f115, %f116};
	@%p30 bra 	$L__BB0_35;
	setp.gt.u32 	%p31, %r47, 31;
	add.s32 	%r198, %r64, %r46;
	mul.wide.s32 	%rd72, %r198, 2;
	add.s64 	%rd73, %rd1, %rd72;
	ld.global.nc.v4.f32 	{%f117, %f118, %f119, %f120}, [%rd73];
	mad.lo.s32 	%r199, %r46, 144, %r12;
	st.shared.v4.f32 	[%r199], {%f117, %f118, %f119, %f120};
	@%p31 bra 	$L__BB0_35;
	setp.gt.u32 	%p32, %r48, 31;
	shl.b32 	%r200, %r47, 6;
	add.s32 	%r201, %r64, %r200;
	mul.wide.s32 	%rd74, %r201, 2;
	add.s64 	%rd75, %rd1, %rd74;
	ld.global.nc.v4.f32 	{%f121, %f122, %f123, %f124}, [%rd75];
	mad.lo.s32 	%r202, %r47, 9216, %r12;
	st.shared.v4.f32 	[%r202], {%f121, %f122, %f123, %f124};
	@%p32 bra 	$L__BB0_35;
	setp.gt.u32 	%p33, %r49, 31;
	shl.b32 	%r203, %r48, 6;
	add.s32 	%r204, %r64, %r203;
	mul.wide.s32 	%rd76, %r204, 2;
	add.s64 	%rd77, %rd1, %rd76;
	ld.global.nc.v4.f32 	{%f125, %f126, %f127, %f128}, [%rd77];
	mad.lo.s32 	%r205, %r48, 9216, %r12;
	st.shared.v4.f32 	[%r205], {%f125, %f126, %f127, %f128};
	@%p33 bra 	$L__BB0_35;
	shl.b32 	%r206, %r49, 6;
	add.s32 	%r207, %r64, %r206;
	mul.wide.s32 	%rd78, %r207, 2;
	add.s64 	%rd79, %rd1, %rd78;
	ld.global.nc.v4.f32 	{%f129, %f130, %f131, %f132}, [%rd79];
	mad.lo.s32 	%r208, %r49, 9216, %r12;
	st.shared.v4.f32 	[%r208], {%f129, %f130, %f131, %f132};
$L__BB0_35:
	shr.u32 	%r66, %r5, 2;
	shr.u32 	%r67, %r3, 2;
	setp.lt.u16 	%p34, %rs1, 3;
	mov.b32 	%r349, 0;
	@%p34 bra 	$L__BB0_38;
	cvt.u32.u16 	%r211, %rs1;
	add.s32 	%r212, %r211, 1;
	and.b32  	%r213, %r212, 131068;
	neg.s32 	%r342, %r213;
	mul.lo.s32 	%r347, %r67, 2560;
	add.s32 	%r214, %r67, %r62;
	mad.lo.s32 	%r346, %r102, %r214, %r10;
	add.s32 	%r215, %r214, %r66;
	mad.lo.s32 	%r345, %r102, %r215, %r10;
	shl.b32 	%r216, %r66, 1;
	add.s32 	%r217, %r214, %r216;
	mad.lo.s32 	%r344, %r102, %r217, %r10;
	mad.lo.s32 	%r218, %r66, 3, %r214;
	mad.lo.s32 	%r343, %r102, %r218, %r10;
	mov.b32 	%r349, 0;
$L__BB0_37:
	.pragma "nounroll";
	mov.u32 	%r220, _ZZ5HGEMMPiS_P6__halfS1_S1_iiiiiE2Bs;
	add.s32 	%r221, %r220, %r122;
	add.s32 	%r222, %r221, %r347;
	mul.wide.s32 	%rd80, %r346, 2;
	add.s64 	%rd81, %rd2, %rd80;
	ld.global.nc.v4.f32 	{%f133, %f134, %f135, %f136}, [%rd81];
	st.shared.v4.f32 	[%r222], {%f133, %f134, %f135, %f136};
	add.s32 	%r223, %r55, %r347;
	mul.wide.s32 	%rd82, %r345, 2;
	add.s64 	%rd83, %rd2, %rd82;
	ld.global.nc.v4.f32 	{%f137, %f138, %f139, %f140}, [%rd83];
	st.shared.v4.f32 	[%r223], {%f137, %f138, %f139, %f140};
	add.s32 	%r224, %r54, %r347;
	mul.wide.s32 	%rd84, %r344, 2;
	add.s64 	%rd85, %rd2, %rd84;
	ld.global.nc.v4.f32 	{%f141, %f142, %f143, %f144}, [%rd85];
	st.shared.v4.f32 	[%r224], {%f141, %f142, %f143, %f144};
	add.s32 	%r225, %r53, %r347;
	mul.wide.s32 	%rd86, %r343, 2;
	add.s64 	%rd87, %rd2, %rd86;
	ld.global.nc.v4.f32 	{%f145, %f146, %f147, %f148}, [%rd87];
	st.shared.v4.f32 	[%r225], {%f145, %f146, %f147, %f148};
	shl.b32 	%r226, %r66, 2;
	add.s32 	%r349, %r349, %r226;
	mad.lo.s32 	%r347, %r66, 10240, %r347;
	add.s32 	%r346, %r346, %r56;
	add.s32 	%r345, %r345, %r56;
	add.s32 	%r344, %r344, %r56;
	add.s32 	%r343, %r343, %r56;
	add.s32 	%r342, %r342, 4;
	setp.ne.s32 	%p35, %r342, 0;
	@%p35 bra 	$L__BB0_37;
$L__BB0_38:
	setp.eq.s32 	%p36, %r50, 0;
	@%p36 bra 	$L__BB0_42;
	setp.eq.s32 	%p37, %r50, 1;
	add.s32 	%r89, %r349, %r67;
	shl.b32 	%r227, %r89, 5;
	or.b32  	%r228, %r227, %r7;
	mov.u32 	%r229, _ZZ5HGEMMPiS_P6__halfS1_S1_iiiiiE2Bs;
	mad.lo.s32 	%r230, %r228, 80, %r229;
	add.s32 	%r90, %r89, %r62;
	mad.lo.s32 	%r231, %r90, %r102, %r10;
	mul.wide.s32 	%rd88, %r231, 2;
	add.s64 	%rd89, %rd2, %rd88;
	ld.global.nc.v4.f32 	{%f149, %f150, %f151, %f152}, [%rd89];
	st.shared.v4.f32 	[%r230], {%f149, %f150, %f151, %f152};
	@%p37 bra 	$L__BB0_42;
	setp.eq.s32 	%p38, %r50, 2;
	add.s32 	%r91, %r89, %r66;
	shl.b32 	%r232, %r91, 5;
	or.b32  	%r233, %r232, %r7;
	mad.lo.s32 	%r235, %r233, 80, %r229;
	add.s32 	%r92, %r90, %r66;
	mad.lo.s32 	%r236, %r92, %r102, %r10;
	mul.wide.s32 	%rd90, %r236, 2;
	add.s64 	%rd91, %rd2, %rd90;
	ld.global.nc.v4.f32 	{%f153, %f154, %f155, %f156}, [%rd91];
	st.shared.v4.f32 	[%r235], {%f153, %f154, %f155, %f156};
	@%p38 bra 	$L__BB0_42;
	add.s32 	%r237, %r91, %r66;
	shl.b32 	%r238, %r237, 5;
	or.b32  	%r239, %r238, %r7;
	mad.lo.s32 	%r241, %r239, 80, %r229;
	add.s32 	%r242, %r92, %r66;
	mad.lo.s32 	%r243, %r242, %r102, %r10;
	mul.wide.s32 	%rd92, %r243, 2;
	add.s64 	%rd93, %rd2, %rd92;
	ld.global.nc.v4.f32 	{%f157, %f158, %f159, %f160}, [%rd93];
	st.shared.v4.f32 	[%r241], {%f157, %f158, %f159, %f160};
$L__BB0_42:
	bar.sync 	0;
	mov.b32 	%r244, 72;
	wmma.load.a.sync.aligned.row.m16n16k16.shared.f16 	{%r245, %r246, %r247, %r248, %r249, %r250, %r251, %r252}, [%r51], %r244;
	mov.b32 	%r253, 40;
	wmma.load.b.sync.aligned.row.m16n16k16.shared.f16 	{%r254, %r255, %r256, %r257, %r258, %r259, %r260, %r261}, [%r52], %r253;
	add.s32 	%r262, %r51, 32;
	wmma.load.a.sync.aligned.row.m16n16k16.shared.f16 	{%r263, %r264, %r265, %r266, %r267, %r268, %r269, %r270}, [%r262], %r244;
	add.s32 	%r271, %r52, 1280;
	wmma.load.b.sync.aligned.row.m16n16k16.shared.f16 	{%r272, %r273, %r274, %r275, %r276, %r277, %r278, %r279}, [%r271], %r253;
	add.s32 	%r280, %r51, 64;
	wmma.load.a.sync.aligned.row.m16n16k16.shared.f16 	{%r281, %r282, %r283, %r284, %r285, %r286, %r287, %r288}, [%r280], %r244;
	add.s32 	%r289, %r52, 2560;
	wmma.load.b.sync.aligned.row.m16n16k16.shared.f16 	{%r290, %r291, %r292, %r293, %r294, %r295, %r296, %r297}, [%r289], %r253;
	add.s32 	%r298, %r51, 96;
	wmma.load.a.sync.aligned.row.m16n16k16.shared.f16 	{%r299, %r300, %r301, %r302, %r303, %r304, %r305, %r306}, [%r298], %r244;
	add.s32 	%r307, %r52, 3840;
	wmma.load.b.sync.aligned.row.m16n16k16.shared.f16 	{%r308, %r309, %r310, %r311, %r312, %r313, %r314, %r315}, [%r307], %r253;
	wmma.mma.sync.aligned.row.row.m16n16k16.f16.f16 {%r316, %r317, %r318, %r319}, {%r245, %r246, %r247, %r248, %r249, %r250, %r251, %r252}, {%r254, %r255, %r256, %r257, %r258, %r259, %r260, %r261}, {%r353, %r352, %r351, %r350};
	wmma.mma.sync.aligned.row.row.m16n16k16.f16.f16 {%r320, %r321, %r322, %r323}, {%r263, %r264, %r265, %r266, %r267, %r268, %r269, %r270}, {%r272, %r273, %r274, %r275, %r276, %r277, %r278, %r279}, {%r316, %r317, %r318, %r319};
	wmma.mma.sync.aligned.row.row.m16n16k16.f16.f16 {%r324, %r325, %r326, %r327}, {%r281, %r282, %r283, %r284, %r285, %r286, %r287, %r288}, {%r290, %r291, %r292, %r293, %r294, %r295, %r296, %r297}, {%r320, %r321, %r322, %r323};
	wmma.mma.sync.aligned.row.row.m16n16k16.f16.f16 {%r353, %r352, %r351, %r350}, {%r299, %r300, %r301, %r302, %r303, %r304, %r305, %r306}, {%r308, %r309, %r310, %r311, %r312, %r313, %r314, %r315}, {%r324, %r325, %r326, %r327};
	add.s32 	%r341, %r341, 1;
	setp.ne.s32 	%p39, %r341, %r9;
	@%p39 bra 	$L__BB0_2;
$L__BB0_43:
	ld.param.u64 	%rd98, [_Z5HGEMMPiS_P6__halfS1_S1_iiiii_param_4];
	cvta.to.global.u64 	%rd94, %rd98;
	shl.b32 	%r328, %r2, 5;
	shr.u32 	%r329, %r3, 2;
	and.b32  	%r330, %r329, 240;
	add.s32 	%r331, %r328, %r330;
	shl.b32 	%r332, %r1, 5;
	shr.u32 	%r333, %r3, 1;
	and.b32  	%r334, %r333, 16;
	or.b32  	%r335, %r334, %r332;
	mad.lo.s32 	%r336, %r102, %r331, %r335;
	mul.wide.s32 	%rd95, %r336, 2;
	add.s64 	%rd96, %rd94, %rd95;
	wmma.store.d.sync.aligned.row.m16n16k16.global.f16 	[%rd96], {%r353, %r352, %r351, %r350}, %r102;
	ret;

}


// ===== COMPILED SASS (sm_100) =====

	.target	sm_100

	.elftype	@"ET_EXEC"


//--------------------- .note.nv.tkinfo           --------------------------
	.section	.note.nv.tkinfo,"",@"SHT_NOTE"
	.sectionflags	@"SHF_NOTE_NV_TKINFO"
	.tkinfo
        /*0018*/ 	.word	0x00000002
        /*0030*/ 	.string	""
        /*0030*/ 	.string	"ptxas"
        /*0030*/ 	.string	"Cuda compilation tools, release 13.0, V13.0.88"
        /*0030*/ 	.string	"Build cuda_13.0.r13.0/compiler.36424714_0"
        /*0030*/ 	.string	"-arch sm_100 -m 64 "



//--------------------- .note.nv.cuinfo           --------------------------
	.section	.note.nv.cuinfo,"",@"SHT_NOTE"
	.sectionflags	@"SHF_NOTE_NV_CUINFO"
        /*0018*/ 	.short	0x0002
        /*001a*/ 	.short	0x0064
        /*001c*/ 	.short	0x0082
	.zero		2


//--------------------- .nv.info                  --------------------------
	.section	.nv.info,"",@"SHT_CUDA_INFO"
	.align	4


	//----- nvinfo : EIATTR_REGCOUNT
	.align		4
        /*0000*/ 	.byte	0x04, 0x2f
        /*0002*/ 	.short	(.L_1 - .L_0)
	.align		4
.L_0:
        /*0004*/ 	.word	index@(_Z5HGEMMPiS_P6__halfS1_S1_iiiii)
        /*0008*/ 	.word	0x00000030


	//----- nvinfo : EIATTR_FRAME_SIZE
	.align		4
.L_1:
        /*000c*/ 	.byte	0x04, 0x11
        /*000e*/ 	.short	(.L_3 - .L_2)
	.align		4
.L_2:
        /*0010*/ 	.word	index@($__internal_0_$__cuda_sm20_div_u16)
        /*0014*/ 	.word	0x00000000


	//----- nvinfo : EIATTR_FRAME_SIZE
	.align		4
.L_3:
        /*0018*/ 	.byte	0x04, 0x11
        /*001a*/ 	.short	(.L_5 - .L_4)
	.align		4
.L_4:
        /*001c*/ 	.word	index@(_Z5HGEMMPiS_P6__halfS1_S1_iiiii)
        /*0020*/ 	.word	0x00000000


	//----- nvinfo : EIATTR_MIN_STACK_SIZE
	.align		4
.L_5:
        /*0024*/ 	.byte	0x04, 0x12
        /*0026*/ 	.short	(.L_7 - .L_6)
	.align		4
.L_6:
        /*0028*/ 	.word	index@(_Z5HGEMMPiS_P6__halfS1_S1_iiiii)
        /*002c*/ 	.word	0x00000000
.L_7:


//--------------------- .nv.compat                --------------------------
	.section	.nv.compat,"",@"SHT_CUDA_COMPAT_INFO"
	.align	4
        /*0000*/ 	.byte	0x02, 0x09, 0x00, 0x00, 0x02, 0x02, 0x01, 0x00, 0x02, 0x05, 0x05, 0x00, 0x03, 0x07, 0x01, 0x01
        /*0010*/ 	.byte	0x02, 0x03, 0x00, 0x00, 0x02, 0x06, 0x01, 0x00, 0x04, 0x0b, 0x08, 0x00, 0x01, 0x00, 0x00, 0x00
        /*0020*/ 	.byte	0x00, 0x00, 0x00, 0x00


//--------------------- .nv.info._Z5HGEMMPiS_P6__halfS1_S1_iiiii --------------------------
	.section	.nv.info._Z5HGEMMPiS_P6__halfS1_S1_iiiii,"",@"SHT_CUDA_INFO"
	.sectionflags	@""
	.align	4


	//----- nvinfo : EIATTR_CUDA_API_VERSION
	.align		4
        /*0000*/ 	.byte	0x04, 0x37
        /*0002*/ 	.short	(.L_9 - .L_8)
.L_8:
        /*0004*/ 	.word	0x00000082


	//----- nvinfo : EIATTR_KPARAM_INFO
	.align		4
.L_9:
        /*0008*/ 	.byte	0x04, 0x17
        /*000a*/ 	.short	(.L_11 - .L_10)
.L_10:
        /*000c*/ 	.word	0x00000000
        /*0010*/ 	.short	0x0009
        /*0012*/ 	.short	0x0038
        /*0014*/ 	.byte	0x00, 0xf0, 0x11, 0x00


	//----- nvinfo : EIATTR_KPARAM_INFO
	.align		4
.L_11:
        /*0018*/ 	.byte	0x04, 0x17
        /*001a*/ 	.short	(.L_13 - .L_12)
.L_12:
        /*001c*/ 	.word	0x00000000
        /*0020*/ 	.short	0x0008
        /*0022*/ 	.short	0x0034
        /*0024*/ 	.byte	0x00, 0xf0, 0x11, 0x00


	//----- nvinfo : EIATTR_KPARAM_INFO
	.align		4
.L_13:
        /*0028*/ 	.byte	0x04, 0x17
        /*002a*/ 	.short	(.L_15 - .L_14)
.L_14:
        /*002c*/ 	.word	0x00000000
        /*0030*/ 	.short	0x0007
        /*0032*/ 	.short	0x0030
        /*0034*/ 	.byte	0x00, 0xf0, 0x11, 0x00


	//----- nvinfo : EIATTR_KPARAM_INFO
	.align		4
.L_15:
        /*0038*/ 	.byte	0x04, 0x17
        /*003a*/ 	.short	(.L_17 - .L_16)
.L_16:
        /*003c*/ 	.word	0x00000000
        /*0040*/ 	.short	0x0006
        /*0042*/ 	.short	0x002c
        /*0044*/ 	.byte	0x00, 0xf0, 0x11, 0x00


	//----- nvinfo : EIATTR_KPARAM_INFO
	.align		4
.L_17:
        /*0048*/ 	.byte	0x04, 0x17
        /*004a*/ 	.short	(.L_19 - .L_18)
.L_18:
        /*004c*/ 	.word	0x00000000
        /*0050*/ 	.short	0x0005
        /*0052*/ 	.short	0x0028
        /*0054*/ 	.byte	0x00, 0xf0, 0x11, 0x00


	//----- nvinfo : EIATTR_KPARAM_INFO
	.align		4
.L_19:
        /*0058*/ 	.byte	0x04, 0x17
        /*005a*/ 	.short	(.L_21 - .L_20)
.L_20:
        /*005c*/ 	.word	0x00000000
        /*0060*/ 	.short	0x0004
        /*0062*/ 	.short	0x0020
        /*0064*/ 	.byte	0x00, 0xf5, 0x21, 0x00


	//----- nvinfo : EIATTR_KPARAM_INFO
	.align		4
.L_21:
        /*0068*/ 	.byte	0x04, 0x17
        /*006a*/ 	.short	(.L_23 - .L_22)
.L_22:
        /*006c*/ 	.word	0x00000000
        /*0070*/ 	.short	0x0003
        /*0072*/ 	.short	0x0018
        /*0074*/ 	.byte	0x00, 0xf5, 0x21, 0x00


	//----- nvinfo : EIATTR_KPARAM_INFO
	.align		4
.L_23:
        /*0078*/ 	.byte	0x04, 0x17
        /*007a*/ 	.short	(.L_25 - .L_24)
.L_24:
        /*007c*/ 	.word	0x00000000
        /*0080*/ 	.short	0x0002
        /*0082*/ 	.short	0x0010
        /*0084*/ 	.byte	0x00, 0xf5, 0x21, 0x00


	//----- nvinfo : EIATTR_KPARAM_INFO
	.align		4
.L_25:
        /*0088*/ 	.byte	0x04, 0x17
        /*008a*/ 	.short	(.L_27 - .L_26)
.L_26:
        /*008c*/ 	.word	0x00000000
        /*0090*/ 	.short	0x0001
        /*0092*/ 	.short	0x0008
        /*0094*/ 	.byte	0x00, 0xf5, 0x21, 0x00


	//----- nvinfo : EIATTR_KPARAM_INFO
	.align		4
.L_27:
        /*0098*/ 	.byte	0x04, 0x17
        /*009a*/ 	.short	(.L_29 - .L_28)
.L_28:
        /*009c*/ 	.word	0x00000000
        /*00a0*/ 	.short	0x0000
        /*00a2*/ 	.short	0x0000
        /*00a4*/ 	.byte	0x00, 0xf5, 0x21, 0x00


	//----- nvinfo : EIATTR_SPARSE_MMA_MASK
	.align		4
.L_29:
        /*00a8*/ 	.byte	0x03, 0x50
        /*00aa*/ 	.short	0x0000


	//----- nvinfo : EIATTR_WMMA_USED
	.align		4
        /*00ac*/ 	.byte	0x01, 0x2b
	.zero		2


	//----- nvinfo : EIATTR_MAXREG_COUNT
	.align		4
        /*00b0*/ 	.byte	0x03, 0x1b
        /*00b2*/ 	.short	0x00ff


	//----- nvinfo : EIATTR_NUM_BARRIERS
	.align		4
        /*00b4*/ 	.byte	0x02, 0x4c
        /*00b6*/ 	.byte	0x01
	.zero		1


	//----- nvinfo : EIATTR_MERCURY_ISA_VERSION
	.align		4
        /*00b8*/ 	.byte	0x03, 0x5f
        /*00ba*/ 	.short	0x0101


	//----- nvinfo : EIATTR_VRC_CTA_INIT_COUNT
	.align		4
        /*00bc*/ 	.byte	0x02, 0x4a
	.zero		1
	.zero		1


	//----- nvinfo : EIATTR_EXIT_INSTR_OFFSETS
	.align		4
        /*00c0*/ 	.byte	0x04, 0x1c
        /*00c2*/ 	.short	(.L_31 - .L_30)


	//   ....[0]....
.L_30:
        /*00c4*/ 	.word	0x00002120


	//----- nvinfo : EIATTR_CRS_STACK_SIZE
	.align		4
.L_31:
        /*00c8*/ 	.byte	0x04, 0x1e
        /*00ca*/ 	.short	(.L_33 - .L_32)
.L_32:
        /*00cc*/ 	.word	0x00000000


	//----- nvinfo : EIATTR_CBANK_PARAM_SIZE
	.align		4
.L_33:
        /*00d0*/ 	.byte	0x03, 0x19
        /*00d2*/ 	.short	0x003c


	//----- nvinfo : EIATTR_PARAM_CBANK
	.align		4
        /*00d4*/ 	.byte	0x04, 0x0a
        /*00d6*/ 	.short	(.L_35 - .L_34)
	.align		4
.L_34:
        /*00d8*/ 	.word	index@(.nv.constant0._Z5HGEMMPiS_P6__halfS1_S1_iiiii)
        /*00dc*/ 	.short	0x0380
        /*00de*/ 	.short	0x003c


	//----- nvinfo : EIATTR_SW_WAR
	.align		4
.L_35:
        /*00e0*/ 	.byte	0x04, 0x36
        /*00e2*/ 	.short	(.L_37 - .L_36)
.L_36:
        /*00e4*/ 	.word	0x00000008
.L_37:


//--------------------- .nv.callgraph             --------------------------
	.section	.nv.callgraph,"",@"SHT_CUDA_CALLGRAPH"
	.align	4
	.sectionentsize	8
	.align		4
        /*0000*/ 	.word	0x00000000
	.align		4
        /*0004*/ 	.word	0xffffffff
	.align		4
        /*0008*/ 	.word	0x00000000
	.align		4
        /*000c*/ 	.word	0xfffffffe
	.align		4
        /*0010*/ 	.word	0x00000000
	.align		4
        /*0014*/ 	.word	0xfffffffd
	.align		4
        /*0018*/ 	.word	0x00000000
	.align		4
        /*001c*/ 	.word	0xfffffffc


//--------------------- .text._Z5HGEMMPiS_P6__halfS1_S1_iiiii --------------------------
	.section	.text._Z5HGEMMPiS_P6__halfS1_S1_iiiii,"ax",@progbits
	.align	128
        .global         _Z5HGEMMPiS_P6__halfS1_S1_iiiii
        .type           _Z5HGEMMPiS_P6__halfS1_S1_iiiii,@function
        .size           _Z5HGEMMPiS_P6__halfS1_S1_iiiii,(.L_x_7 - _Z5HGEMMPiS_P6__halfS1_S1_iiiii)
        .other          _Z5HGEMMPiS_P6__halfS1_S1_iiiii,@"STO_CUDA_ENTRY STV_DEFAULT"
_Z5HGEMMPiS_P6__halfS1_S1_iiiii:
.text._Z5HGEMMPiS_P6__halfS1_S1_iiiii:
[----:B------:R-:W-:Y:S01]  /*0000*/  LDC R1, c[0x0][0x37c] ;  /* 0x0000df00ff017b82 */ /* 0x000fe20000000800 */
[----:B------:R-:W0:Y:S07]  /*0010*/  S2R R0, SR_CTAID.Y ;  /* 0x0000000000007919 */ /* 0x000e2e0000002600 */
[----:B------:R-:W0:Y:S01]  /*0020*/  LDC.64 R4, c[0x0][0x380] ;  /* 0x0000e000ff047b82 */ /* 0x000e220000000a00 */
[----:B------:R-:W1:Y:S01]  /*0030*/  LDCU.64 UR16, c[0x0][0x358] ;  /* 0x00006b00ff1077ac */ /* 0x000e620008000a00 */
[----:B0-----:R-:W-:-:S05]  /*0040*/  IMAD.WIDE.U32 R4, R0, 0x4, R4 ;  /* 0x0000000400047825 */ /* 0x001fca00078e0004 */
[----:B-1----:R-:W2:Y:S04]  /*0050*/  LDG.E R10, desc[UR16][R4.64] ;  /* 0x00000010040a7981 */ /* 0x002ea8000c1e1900 */
[----:B------:R-:W2:Y:S01]  /*0060*/  LDG.E R37, desc[UR16][R4.64+0x4] ;  /* 0x0000041004257981 */ /* 0x000ea2000c1e1900 */
[----:B------:R-:W0:Y:S01]  /*0070*/  LDCU UR24, c[0x0][0x360] ;  /* 0x00006c00ff1877ac */ /* 0x000e220008000800 */
[----:B------:R-:W-:Y:S02]  /*0080*/  CS2R R6, SRZ ;  /* 0x0000000000067805 */ /* 0x000fe4000001ff00 */
[----:B------:R-:W-:Y:S01]  /*0090*/  CS2R R8, SRZ ;  /* 0x0000000000087805 */ /* 0x000fe2000001ff00 */
[----:B------:R-:W1:Y:S01]  /*00a0*/  S2R R2, SR_CTAID.X ;  /* 0x0000000000027919 */ /* 0x000e620000002500 */
[----:B------:R-:W3:Y:S01]  /*00b0*/  S2R R3, SR_TID.X ;  /* 0x0000000000037919 */ /* 0x000ee20000002100 */
[----:B--2---:R-:W-:-:S13]  /*00c0*/  ISETP.GE.AND P0, PT, R10, R37, PT ;  /* 0x000000250a00720c */ /* 0x004fda0003f06270 */
[----:B01-3--:R-:W-:Y:S05]  /*00d0*/  @P0 BRA `(.L_x_0) ;  /* 0x0000001c00b40947 */ /* 0x00bfea0003800000 */
[----:B------:R-:W0:Y:S01]  /*00e0*/  S2R R31, SR_CgaCtaId ;  /* 0x00000000001f7919 */ /* 0x000e220000008800 */
[----:B------:R-:W-:Y:S01]  /*00f0*/  USHF.R.U32.HI UR4, URZ, 0x3, UR24 ;  /* 0x00000003ff047899 */ /* 0x000fe20008011618 */
[--C-:B------:R-:W-:Y:S01]  /*0100*/  SHF.R.U32.HI R5, RZ, 0x3, R3.reuse ;  /* 0x00000003ff057819 */ /* 0x100fe20000011603 */
[----:B------:R-:W-:Y:S01]  /*0110*/  ULOP3.LUT UR5, UR24, 0x38, URZ, 0xc0, !UPT ;  /* 0x0000003818057892 */ /* 0x000fe2000f8ec0ff */
[----:B------:R-:W-:Y:S01]  /*0120*/  SHF.L.U32 R38, R3, 0x3, RZ ;  /* 0x0000000303267819 */ /* 0x000fe200000006ff */
[----:B------:R-:W-:Y:S01]  /*0130*/  USHF.L.U32 UR19, UR4, 0x8, URZ ;  /* 0x0000000804137899 */ /* 0x000fe200080006ff */
[----:B------:R-:W-:Y:S01]  /*0140*/  MOV R6, 0x400 ;  /* 0x0000040000067802 */ /* 0x000fe20000000f00 */
[----:B------:R-:W-:Y:S02]  /*0150*/  ULEA UR5, UR4, UR5, 0x1 ;  /* 0x0000000504057291 */ /* 0x000fe4000f8e08ff */
[C---:B------:R-:W-:Y:S01]  /*0160*/  VIADD R4, R5.reuse, UR4 ;  /* 0x0000000405047c36 */ /* 0x040fe20008000000 */
[----:B------:R-:W-:Y:S01]  /*0170*/  USHF.R.U32.HI UR13, URZ, 0x2, UR24 ;  /* 0x00000002ff0d7899 */ /* 0x000fe20008011618 */
[----:B------:R-:W-:Y:S01]  /*0180*/  LOP3.LUT R34, R38, 0x38, RZ, 0xc0, !PT ;  /* 0x0000003826227812 */ /* 0x000fe200078ec0ff */
[----:B------:R-:W-:Y:S01]  /*0190*/  UIADD3 UR6, UPT, UPT, UR4, UR5, URZ ;  /* 0x0000000504067290 */ /* 0x000fe2000fffe0ff */
[----:B------:R-:W-:Y:S01]  /*01a0*/  R2UR UR15, R10 ;  /* 0x000000000a0f72ca */ /* 0x000fe200000e0000 */
[----:B------:R-:W-:Y:S01]  /*01b0*/  USHF.L.U32 UR18, UR4, 0x7, URZ ;  /* 0x0000000704127899 */ /* 0x000fe200080006ff */
[C---:B------:R-:W-:Y:S01]  /*01c0*/  LEA R33, R4.reuse, UR19, 0x6 ;  /* 0x0000001304217c11 */ /* 0x040fe2000f8e30ff */
[----:B------:R-:W-:Y:S01]  /*01d0*/  UIADD3 UR20, UPT, UPT, UR4, UR6, URZ ;  /* 0x0000000604147290 */ /* 0x000fe2000fffe0ff */
[----:B------:R-:W-:Y:S01]  /*01e0*/  LEA R36, R5, R34, 0x6 ;  /* 0x0000002205247211 */ /* 0x000fe200078e30ff */
[----:B------:R-:W-:Y:S01]  /*01f0*/  UISETP.LT.U32.AND UP0, UPT, UR13, 0x40, UPT ;  /* 0x000000400d00788c */ /* 0x000fe2000bf01070 */
[----:B------:R-:W-:Y:S01]  /*0200*/  SHF.R.U32.HI R30, RZ, 0x6, R3 ;  /* 0x00000006ff1e7819 */ /* 0x000fe20000011603 */
[----:B------:R-:W-:Y:S01]  /*0210*/  UIADD3 UR21, UPT, UPT, UR4, UR20, URZ ;  /* 0x0000001404157290 */ /* 0x000fe2000fffe0ff */
[----:B------:R-:W-:Y:S01]  /*0220*/  LEA R5, R4, UR18, 0x6 ;  /* 0x0000001204057c11 */ /* 0x000fe2000f8e30ff */
[----:B------:R-:W-:Y:S01]  /*0230*/  USEL UR5, UR13, 0x40, !UP0 ;  /* 0x000000400d057887 */ /* 0x000fe2000c000000 */
[C---:B------:R-:W-:Y:S01]  /*0240*/  IMAD.IADD R33, R34.reuse, 0x1, R33 ;  /* 0x0000000122217824 */ /* 0x040fe200078e0221 */
[----:B------:R-:W-:Y:S01]  /*0250*/  UIADD3 UR22, UPT, UPT, UR4, UR21, URZ ;  /* 0x0000001504167290 */ /* 0x000fe2000fffe0ff */
[----:B------:R-:W-:Y:S01]  /*0260*/  IADD3 R34, PT, PT, R34, R5, RZ ;  /* 0x0000000522227210 */ /* 0x000fe20007ffe0ff */
[----:B------:R-:W-:Y:S01]  /*0270*/  UIADD3 UR5, UPT, UPT, UR5, -0x1, URZ ;  /* 0xffffffff05057890 */ /* 0x000fe2000fffe0ff */
[----:B------:R-:W-:Y:S01]  /*0280*/  LOP3.LUT R38, R38, 0x18, RZ, 0xc0, !PT ;  /* 0x0000001826267812 */ /* 0x000fe200078ec0ff */
[----:B------:R-:W-:Y:S01]  /*0290*/  UIADD3 UR23, UPT, UPT, UR4, UR22, URZ ;  /* 0x0000001604177290 */ /* 0x000fe2000fffe0ff */
[----:B------:R-:W-:Y:S01]  /*02a0*/  MOV R10, 0x320 ;  /* 0x00000320000a7802 */ /* 0x000fe20000000f00 */
[----:B------:R-:W-:-:S02]  /*02b0*/  ULOP3.LUT UR8, UR13, 0xffff, URZ, 0xc0, !UPT ;  /* 0x0000ffff0d087892 */ /* 0x000fc4000f8ec0ff */
[----:B------:R-:W-:Y:S01]  /*02c0*/  ULOP3.LUT UR5, UR5, 0xffff, URZ, 0xc0, !UPT ;  /* 0x0000ffff05057892 */ /* 0x000fe2000f8ec0ff */
[----:B0-----:R-:W-:Y:S01]  /*02d0*/  LEA R31, R31, R6, 0x18 ;  /* 0x000000061f1f7211 */ /* 0x001fe200078ec0ff */
[----:B------:R-:W-:-:S04]  /*02e0*/  UIADD3 UR7, UPT, UPT, UR4, UR23, URZ ;  /* 0x0000001704077290 */ /* 0x000fc8000fffe0ff */
[--C-:B------:R-:W-:Y:S02]  /*02f0*/  IMAD R35, R36, 0x90, R31.reuse ;  /* 0x0000009024237824 */ /* 0x100fe400078e021f */
[----:B------:R-:W-:-:S07]  /*0300*/  IMAD R32, R33, 0x90, R31 ;  /* 0x0000009021207824 */ /* 0x000fce00078e021f */
[----:B------:R-:W-:Y:S05]  /*0310*/  CALL.REL.NOINC `($__internal_0_$__cuda_sm20_div_u16) ;  /* 0x0000001c00847944 */ /* 0x000fea0003c00000 */
[----:B------:R-:W0:Y:S01]  /*0320*/  S2R R9, SR_CgaCtaId ;  /* 0x0000000000097919 */ /* 0x000e220000008800 */
[----:B------:R-:W1:Y:S01]  /*0330*/  LDCU UR8, c[0x0][0x3ac] ;  /* 0x00007580ff0877ac */ /* 0x000e620008000800 */
[----:B------:R-:W-:Y:S01]  /*0340*/  VIADD R6, R6, 0x1200 ;  /* 0x0000120006067836 */ /* 0x000fe20000000000 */
[----:B------:R-:W-:Y:S01]  /*0350*/  LOP3.LUT R29, R3, 0x3, RZ, 0xc0, !PT ;  /* 0x00000003031d7812 */ /* 0x000fe200078ec0ff */
[----:B------:R-:W-:Y:S01]  /*0360*/  IMAD R31, R30, 0x900, R31 ;  /* 0x000009001e1f7824 */ /* 0x000fe200078e021f */
[----:B------:R-:W-:Y:S02]  /*0370*/  ULOP3.LUT UR4, UR10, 0xffff, URZ, 0xc0, !UPT ;  /* 0x0000ffff0a047892 */ /* 0x000fe4000f8ec0ff */
[----:B------:R-:W-:Y:S01]  /*0380*/  USHF.R.U32.HI UR12, URZ, 0x3, UR24 ;  /* 0x00000003ff0c7899 */ /* 0x000fe20008011618 */
[----:B------:R-:W-:Y:S01]  /*0390*/  IMAD R29, R29, 0x280, RZ ;  /* 0x000002801d1d7824 */ /* 0x000fe200078e02ff */
[----:B------:R-:W-:Y:S02]  /*03a0*/  ULOP3.LUT UR11, UR24, 0x38, URZ, 0xc0, !UPT ;  /* 0x00000038180b7892 */ /* 0x000fe4000f8ec0ff */
[----:B------:R-:W-:-:S02]  /*03b0*/  USHF.L.U32 UR5, UR24, 0x6, URZ ;  /* 0x0000000618057899 */ /* 0x000fc400080006ff */
[----:B------:R-:W-:Y:S02]  /*03c0*/  UIADD3 UR4, UPT, UPT, UR4, 0x1, URZ ;  /* 0x0000000104047890 */ /* 0x000fe4000fffe0ff */
[----:B------:R-:W-:Y:S02]  /*03d0*/  USHF.L.U32 UR25, UR12, 0x6, URZ ;  /* 0x000000060c197899 */ /* 0x000fe400080006ff */
[----:B------:R-:W-:Y:S02]  /*03e0*/  ULOP3.LUT UR9, UR5, 0xe00, URZ, 0xc0, !UPT ;  /* 0x00000e0005097892 */ /* 0x000fe4000f8ec0ff */
[----:B-1----:R-:W-:Y:S01]  /*03f0*/  UIMAD UR8, UR13, UR8, URZ ;  /* 0x000000080d0872a4 */ /* 0x002fe2000f8e02ff */
[----:B0-----:R-:W-:Y:S02]  /*0400*/  LEA R9, R9, R6, 0x18 ;  /* 0x0000000609097211 */ /* 0x001fe400078ec0ff */
[----:B------:R-:W-:Y:S01]  /*0410*/  MOV R6, UR13 ;  /* 0x0000000d00067c02 */ /* 0x000fe20008000f00 */
[----:B------:R-:W-:Y:S01]  /*0420*/  UIADD3 UR13, UPT, UPT, UR12, UR11, URZ ;  /* 0x0000000b0c0d7290 */ /* 0x000fe2000fffe0ff */
[----:B------:R-:W-:Y:S01]  /*0430*/  LEA R30, R30, R9, 0x5 ;  /* 0x000000091e1e7211 */ /* 0x000fe200078e28ff */
[----:B------:R-:W-:-:S02]  /*0440*/  ULOP3.LUT UR11, UR4, 0x3, URZ, 0xc0, !UPT ;  /* 0x00000003040b7892 */ /* 0x000fc4000f8ec0ff */
[C-C-:B------:R-:W-:Y:S01]  /*0450*/  IMAD R28, R6.reuse, 0x1e00, R29.reuse ;  /* 0x00001e00061c7824 */ /* 0x140fe200078e021d */
[----:B------:R-:W-:Y:S01]  /*0460*/  UIADD3 UR12, UPT, UPT, UR12, UR13, URZ ;  /* 0x0000000d0c0c7290 */ /* 0x000fe2000fffe0ff */
[C-C-:B------:R-:W-:Y:S02]  /*0470*/  IMAD R4, R6.reuse, 0x1400, R29.reuse ;  /* 0x0000140006047824 */ /* 0x140fe400078e021d */
[----:B------:R-:W-:Y:S02]  /*0480*/  IMAD R6, R6, 0xa00, R29 ;  /* 0x00000a0006067824 */ /* 0x000fe400078e021d */
[C---:B------:R-:W-:Y:S01]  /*0490*/  IMAD.IADD R28, R9.reuse, 0x1, R28 ;  /* 0x00000001091c7824 */ /* 0x040fe200078e021c */
[C---:B------:R-:W-:Y:S02]  /*04a0*/  IADD3 R5, PT, PT, R9.reuse, R4, RZ ;  /* 0x0000000409057210 */ /* 0x040fe40007ffe0ff */
[----:B------:R-:W-:Y:S01]  /*04b0*/  IADD3 R4, PT, PT, R9, R6, RZ ;  /* 0x0000000609047210 */ /* 0x000fe20007ffe0ff */
[----:B------:R-:W-:Y:S01]  /*04c0*/  IMAD.MOV.U32 R6, RZ, RZ, RZ ;  /* 0x000000ffff067224 */ /* 0x000fe200078e00ff */
[----:B------:R-:W-:-:S07]  /*04d0*/  CS2R R8, SRZ ;  /* 0x0000000000087805 */ /* 0x000fce000001ff00 */
.L_x_5:
[----:B------:R-:W0:Y:S01]  /*04e0*/  LDC.64 R16, c[0x0][0x390] ;  /* 0x0000e400ff107b82 */ /* 0x000e220000000a00 */
[----:B------:R-:W-:Y:S01]  /*04f0*/  MOV R11, UR15 ;  /* 0x0000000f000b7c02 */ /* 0x000fe20008000f00 */
[----:B------:R-:W1:Y:S03]  /*0500*/  LDCU.64 UR4, c[0x0][0x388] ;  /* 0x00007100ff0477ac */ /* 0x000e660008000a00 */
[----:B------:R-:W-:-:S05]  /*0510*/  LEA R11, R11, R36, 0xb ;  /* 0x000000240b0b7211 */ /* 0x000fca00078e58ff */
[----:B0-----:R-:W-:-:S06]  /*0520*/  IMAD.WIDE R12, R11, 0x2, R16 ;  /* 0x000000020b0c7825 */ /* 0x001fcc00078e0210 */
[----:B------:R-:W2:Y:S01]  /*0530*/  LDG.E.128.CONSTANT R12, desc[UR16][R12.64] ;  /* 0x000000100c0c7981 */ /* 0x000ea2000c1e9d00 */
[----:B-1----:R-:W-:-:S06]  /*0540*/  UIMAD.WIDE UR4, UR15, 0x4, UR4 ;  /* 0x000000040f0478a5 */ /* 0x002fcc000f8e0204 */
[----:B------:R-:W-:Y:S01]  /*0550*/  IMAD.U32 R18, RZ, RZ, UR4 ;  /* 0x00000004ff127e24 */ /* 0x000fe2000f8e00ff */
[----:B------:R-:W-:-:S05]  /*0560*/  MOV R19, UR5 ;  /* 0x0000000500137c02 */ /* 0x000fca0008000f00 */
[----:B------:R0:W5:Y:S01]  /*0570*/  LDG.E R10, desc[UR16][R18.64] ;  /* 0x00000010120a7981 */ /* 0x000162000c1e1900 */
[----:B------:R-:W-:-:S03]  /*0580*/  UISETP.GT.U32.AND UP0, UPT, UR24, 0xff, UPT ;  /* 0x000000ff1800788c */ /* 0x000fc6000bf04070 */
[----:B--2---:R0:W-:Y:S06]  /*0590*/  STS.128 [R35], R12 ;  /* 0x0000000c23007388 */ /* 0x0041ec0000000c00 */
[----:B------:R-:W-:Y:S05]  /*05a0*/  BRA.U UP0, `(.L_x_1) ;  /* 0x00000011004c7547 */ /* 0x000fea000b800000 */
[----:B0-----:R-:W-:-:S05]  /*05b0*/  IADD3 R13, PT, PT, R11, UR25, RZ ;  /* 0x000000190b0d7c10 */ /* 0x001fca000fffe0ff */
[----:B------:R-:W-:-:S06]  /*05c0*/  IMAD.WIDE R12, R13, 0x2, R16 ;  /* 0x000000020d0c7825 */ /* 0x000fcc00078e0210 */
[----:B------:R-:W2:Y:S01]  /*05d0*/  LDG.E.128.CONSTANT R12, desc[UR16][R12.64] ;  /* 0x000000100c0c7981 */ /* 0x000ea2000c1e9d00 */
[----:B------:R-:W-:Y:S01]  /*05e0*/  IMAD.U32 R18, RZ, RZ, UR25 ;  /* 0x00000019ff127e24 */ /* 0x000fe2000f8e00ff */
[----:B------:R-:W-:-:S03]  /*05f0*/  UISETP.GT.U32.AND UP0, UPT, UR24, 0x7f, UPT ;  /* 0x0000007f1800788c */ /* 0x000fc6000bf04070 */
[----:B------:R-:W-:-:S05]  /*0600*/  IMAD R18, R18, 0x90, R35 ;  /* 0x0000009012127824 */ /* 0x000fca00078e0223 */
[----:B--2---:R1:W-:Y:S01]  /*0610*/  STS.128 [R18], R12 ;  /* 0x0000000c12007388 */ /* 0x0043e20000000c00 */
[----:B------:R-:W-:Y:S05]  /*0620*/  BRA.U UP0, `(.L_x_1) ;  /* 0x00000011002c7547 */ /* 0x000fea000b800000 */
[----:B-1----:R-:W-:-:S05]  /*0630*/  IADD3 R13, PT, PT, R11, UR18, RZ ;  /* 0x000000120b0d7c10 */ /* 0x002fca000fffe0ff */
[----:B------:R-:W-:-:S06]  /*0640*/  IMAD.WIDE R12, R13, 0x2, R16 ;  /* 0x000000020d0c7825 */ /* 0x000fcc00078e0210 */
[----:B------:R-:W2:Y:S01]  /*0650*/  LDG.E.128.CONSTANT R12, desc[UR16][R12.64] ;  /* 0x000000100c0c7981 */ /* 0x000ea2000c1e9d00 */
[----:B------:R-:W-:Y:S01]  /*0660*/  MOV R18, UR18 ;  /* 0x0000001200127c02 */ /* 0x000fe20008000f00 */
[----:B------:R-:W-:-:S04]  /*0670*/  UISETP.GT.U32.AND UP0, UPT, UR24, 0x57, UPT ;  /* 0x000000571800788c */ /* 0x000fc8000bf04070 */
[----:B------:R-:W-:-:S05]  /*0680*/  IMAD R18, R18, 0x90, R35 ;  /* 0x0000009012127824 */ /* 0x000fca00078e0223 */
[----:B--2---:R2:W-:Y:S01]  /*0690*/  STS.128 [R18], R12 ;  /* 0x0000000c12007388 */ /* 0x0045e20000000c00 */
[----:B------:R-:W-:Y:S05]  /*06a0*/  BRA.U UP0, `(.L_x_1) ;  /* 0x00000011000c7547 */ /* 0x000fea000b800000 */
[----:B--2---:R-:W-:-:S05]  /*06b0*/  IMAD.U32 R13, RZ, RZ, UR15 ;  /* 0x0000000fff0d7e24 */ /* 0x004fca000f8e00ff */
[----:B------:R-:W-:-:S05]  /*06c0*/  LEA R13, R13, R34, 0xb ;  /* 0x000000220d0d7211 */ /* 0x000fca00078e58ff */
[----:B------:R-:W-:-:S06]  /*06d0*/  IMAD.WIDE R12, R13, 0x2, R16 ;  /* 0x000000020d0c7825 */ /* 0x000fcc00078e0210 */
[----:B------:R-:W2:Y:S01]  /*06e0*/  LDG.E.128.CONSTANT R12, desc[UR16][R12.64] ;  /* 0x000000100c0c7981 */ /* 0x000ea2000c1e9d00 */
[----:B------:R-:W-:Y:S01]  /*06f0*/  MOV R18, 0x400 ;  /* 0x0000040000127802 */ /* 0x000fe20000000f00 */
[----:B------:R-:W-:Y:S01]  /*0700*/  UISETP.GT.U32.AND UP0, UPT, UR24, 0x3f, UPT ;  /* 0x0000003f1800788c */ /* 0x000fe2000bf04070 */
[----:B------:R-:W0:Y:S02]  /*0710*/  S2R R19, SR_CgaCtaId ;  /* 0x0000000000137919 */ /* 0x000e240000008800 */
[----:B0-----:R-:W-:-:S05]  /*0720*/  LEA R19, R19, R18, 0x18 ;  /* 0x0000001213137211 */ /* 0x001fca00078ec0ff */
[----:B------:R-:W-:-:S05]  /*0730*/  IMAD R18, R34, 0x90, R19 ;  /* 0x0000009022127824 */ /* 0x000fca00078e0213 */
[----:B--2---:R3:W-:Y:S01]  /*0740*/  STS.128 [R18], R12 ;  /* 0x0000000c12007388 */ /* 0x0047e20000000c00 */
[----:B------:R-:W-:Y:S05]  /*0750*/  BRA.U UP0, `(.L_x_1) ;  /* 0x0000000d00e07547 */ /* 0x000fea000b800000 */
[----:B---3--:R-:W-:-:S05]  /*0760*/  IADD3 R13, PT, PT, R11, UR19, RZ ;  /* 0x000000130b0d7c10 */ /* 0x008fca000fffe0ff */
[----:B------:R-:W-:-:S06]  /*0770*/  IMAD.WIDE R12, R13, 0x2, R16 ;  /* 0x000000020d0c7825 */ /* 0x000fcc00078e0210 */
[----:B------:R-:W2:Y:S01]  /*0780*/  LDG.E.128.CONSTANT R12, desc[UR16][R12.64] ;  /* 0x000000100c0c7981 */ /* 0x000ea2000c1e9d00 */
[----:B------:R-:W-:Y:S01]  /*0790*/  IMAD.U32 R18, RZ, RZ, UR19 ;  /* 0x00000013ff127e24 */ /* 0x000fe2000f8e00ff */
[----:B------:R-:W-:-:S03]  /*07a0*/  UISETP.GT.U32.AND UP0, UPT, UR24, 0x37, UPT ;  /* 0x000000371800788c */ /* 0x000fc6000bf04070 */
[----:B------:R-:W-:-:S05]  /*07b0*/  IMAD R18, R18, 0x90, R35 ;  /* 0x0000009012127824 */ /* 0x000fca00078e0223 */
[----:B--2---:R4:W-:Y:S01]  /*07c0*/  STS.128 [R18], R12 ;  /* 0x0000000c12007388 */ /* 0x0049e20000000c00 */
[----:B------:R-:W-:Y:S05]  /*07d0*/  BRA.U UP0, `(.L_x_1) ;  /* 0x0000000d00c07547 */ /* 0x000fea000b800000 */
[----:B----4-:R-:W-:-:S04]  /*07e0*/  MOV R12, UR15 ;  /* 0x0000000f000c7c02 */ /* 0x010fc80008000f00 */
[----:B------:R-:W-:-:S05]  /*07f0*/  LEA R19, R12, R33, 0xb ;  /* 0x000000210c137211 */ /* 0x000fca00078e58ff */
[----:B------:R-:W-:-:S06]  /*0800*/  IMAD.WIDE R12, R19, 0x2, R16 ;  /* 0x00000002130c7825 */ /* 0x000fcc00078e0210 */
[----:B------:R-:W2:Y:S01]  /*0810*/  LDG.E.128.CONSTANT R12, desc[UR16][R12.64] ;  /* 0x000000100c0c7981 */ /* 0x000ea2000c1e9d00 */
[----:B------:R-:W-:-:S03]  /*0820*/  UISETP.GT.U32.AND UP0, UPT, UR24, 0x2f, UPT ;  /* 0x0000002f1800788c */ /* 0x000fc6000bf04070 */
[----:B--2---:R0:W-:Y:S06]  /*0830*/  STS.128 [R32], R12 ;  /* 0x0000000c20007388 */ /* 0x0041ec0000000c00 */
[----:B------:R-:W-:Y:S05]  /*0840*/  BRA.U UP0, `(.L_x_1) ;  /* 0x0000000d00a47547 */ /* 0x000fea000b800000 */
[----:B0-----:R-:W-:-:S04]  /*0850*/  VIADD R13, R19, UR25 ;  /* 0x00000019130d7c36 */ /* 0x001fc80008000000 */
[----:B------:R-:W-:-:S06]  /*0860*/  IMAD.WIDE R12, R13, 0x2, R16 ;  /* 0x000000020d0c7825 */ /* 0x000fcc00078e0210 */
[----:B------:R-:W2:Y:S01]  /*0870*/  LDG.E.128.CONSTANT R12, desc[UR16][R12.64] ;  /* 0x000000100c0c7981 */ /* 0x000ea2000c1e9d00 */
[----:B------:R-:W-:Y:S01]  /*0880*/  MOV R21, UR25 ;  /* 0x0000001900157c02 */ /* 0x000fe20008000f00 */
[----:B------:R-:W-:-:S04]  /*0890*/  UISETP.GT.U32.AND UP0, UPT, UR24, 0x27, UPT ;  /* 0x000000271800788c */ /* 0x000fc8000bf04070 */
[----:B------:R-:W-:-:S05]  /*08a0*/  IMAD R18, R21, 0x90, R32 ;  /* 0x0000009015127824 */ /* 0x000fca00078e0220 */
[----:B--2---:R0:W-:Y:S01]  /*08b0*/  STS.128 [R18], R12 ;  /* 0x0000000c12007388 */ /* 0x0041e20000000c00 */
[----:B------:R-:W-:Y:S05]  /*08c0*/  BRA.U UP0, `(.L_x_1) ;  /* 0x0000000d00847547 */ /* 0x000fea000b800000 */
[----:B0-----:R-:W-:-:S05]  /*08d0*/  IADD3 R13, PT, PT, R19, UR18, RZ ;  /* 0x00000012130d7c10 */ /* 0x001fca000fffe0ff */
[----:B------:R-:W-:-:S06]  /*08e0*/  IMAD.WIDE R12, R13, 0x2, R16 ;  /* 0x000000020d0c7825 */ /* 0x000fcc00078e0210 */
[----:B------:R-:W2:Y:S01]  /*08f0*/  LDG.E.128.CONSTANT R12, desc[UR16][R12.64] ;  /* 0x000000100c0c7981 */ /* 0x000ea2000c1e9d00 */
[----:B------:R-:W-:Y:S01]  /*0900*/  IMAD.U32 R19, RZ, RZ, UR18 ;  /* 0x00000012ff137e24 */ /* 0x000fe2000f8e00ff */
[----:B------:R-:W-:-:S03]  /*0910*/  ULOP3.LUT UR4, UR24, 0x38, URZ, 0xc0, !UPT ;  /* 0x0000003818047892 */ /* 0x000fc6000f8ec0ff */
[----:B------:R-:W-:Y:S01]  /*0920*/  IMAD R18, R19, 0x90, R32 ;  /* 0x0000009013127824 */ /* 0x000fe200078e0220 */
[----:B------:R-:W-:-:S04]  /*0930*/  UISETP.GT.U32.AND UP0, UPT, UR4, 0x1f, UPT ;  /* 0x0000001f0400788c */ /* 0x000fc8000bf04070 */
[----:B--2---:R0:W-:Y:S05]  /*0940*/  STS.128 [R18], R12 ;  /* 0x0000000c12007388 */ /* 0x0041ea0000000c00 */
[----:B------:R-:W-:Y:S05]  /*0950*/  BRA.U UP0, `(.L_x_1) ;  /* 0x0000000d00607547 */ /* 0x000fea000b800000 */
[----:B0-----:R-:W-:-:S05]  /*0960*/  IADD3 R13, PT, PT, R11, UR9, RZ ;  /* 0x000000090b0d7c10 */ /* 0x001fca000fffe0ff */
[----:B------:R-:W-:-:S06]  /*0970*/  IMAD.WIDE R12, R13, 0x2, R16 ;  /* 0x000000020d0c7825 */ /* 0x000fcc00078e0210 */
[----:B------:R-:W2:Y:S01]  /*0980*/  LDG.E.128.CONSTANT R12, desc[UR16][R12.64] ;  /* 0x000000100c0c7981 */ /* 0x000ea2000c1e9d00 */
[----:B------:R-:W-:Y:S01]  /*0990*/  MOV R18, UR9 ;  /* 0x0000000900127c02 */ /* 0x000fe20008000f00 */
[----:B------:R-:W-:-:S04]  /*09a0*/  UISETP.GT.U32.AND UP0, UPT, UR13, 0x1f, UPT ;  /* 0x0000001f0d00788c */ /* 0x000fc8000bf04070 */
[----:B------:R-:W-:-:S05]  /*09b0*/  IMAD R18, R18, 0x90, R35 ;  /* 0x0000009012127824 */ /* 0x000fca00078e0223 */
[----:B--2---:R0:W-:Y:S01]  /*09c0*/  STS.128 [R18], R12 ;  /* 0x0000000c12007388 */ /* 0x0041e20000000c00 */
[----:B------:R-:W-:Y:S05]  /*09d0*/  BRA.U UP0, `(.L_x_1) ;  /* 0x0000000d00407547 */ /* 0x000fea000b800000 */
[----:B------:R-:W-:-:S06]  /*09e0*/  USHF.L.U32 UR4, UR13, 0x6, URZ ;  /* 0x000000060d047899 */ /* 0x000fcc00080006ff */
        /* <DEDUP_REMOVED lines=17> */
[----:B0-----:R-:W-:-:S04]  /*0b00*/  MOV R12, UR6 ;  /* 0x00000006000c7c02 */ /* 0x001fc80008000f00 */
[----:B------:R-:W-:-:S05]  /*0b10*/  LEA R13, R12, R11, 0x6 ;  /* 0x0000000b0c0d7211 */ /* 0x000fca00078e30ff */
        /* <DEDUP_REMOVED lines=48> */
[----:B------:R-:W-:-:S03]  /*0e20*/  USHF.R.U32.HI UR5, URZ, 0x3, UR24 ;  /* 0x00000003ff057899 */ /* 0x000fc60008011618 */
[----:B------:R-:W-:Y:S01]  /*0e30*/  IMAD R18, R18, 0x2400, R35 ;  /* 0x0000240012127824 */ /* 0x000fe200078e0223 */
[----:B------:R-:W-:-:S04]  /*0e40*/  UIADD3 UR4, UPT, UPT, UR5, UR7, URZ ;  /* 0x0000000705047290 */ /* 0x000fc8000fffe0ff */
[----:B------:R-:W-:Y:S01]  /*0e50*/  UISETP.GT.U32.AND UP0, UPT, UR4, 0x1f, UPT ;  /* 0x0000001f0400788c */ /* 0x000fe2000bf04070 */
[----:B--2---:R0:W-:Y:S08]  /*0e60*/  STS.128 [R18], R12 ;  /* 0x0000000c12007388 */ /* 0x0041f00000000c00 */
[----:B------:R-:W-:Y:S05]  /*0e70*/  BRA.U UP0, `(.L_x_1) ;  /* 0x0000000900187547 */ /* 0x000fea000b800000 */
[----:B0-----:R-:W-:-:S04]  /*0e80*/  MOV R18, UR4 ;  /* 0x0000000400127c02 */ /* 0x001fc80008000f00 */
[----:B------:R-:W-:-:S05]  /*0e90*/  LEA R13, R18, R11, 0x6 ;  /* 0x0000000b120d7211 */ /* 0x000fca00078e30ff */
[----:B------:R-:W-:-:S06]  /*0ea0*/  IMAD.WIDE R12, R13, 0x2, R16 ;  /* 0x000000020d0c7825 */ /* 0x000fcc00078e0210 */
[----:B------:R-:W2:Y:S01]  /*0eb0*/  LDG.E.128.CONSTANT R12, desc[UR16][R12.64] ;  /* 0x000000100c0c7981 */ /* 0x000ea2000c1e9d00 */
[----:B------:R-:W-:Y:S01]  /*0ec0*/  IMAD R18, R18, 0x2400, R35 ;  /* 0x0000240012127824 */ /* 0x000fe200078e0223 */
[----:B------:R-:W-:-:S04]  /*0ed0*/  UIADD3 UR4, UPT, UPT, UR5, UR4, URZ ;  /* 0x0000000405047290 */ /* 0x000fc8000fffe0ff */
[----:B------:R-:W-:Y:S01]  /*0ee0*/  UISETP.GT.U32.AND UP0, UPT, UR4, 0x1f, UPT ;  /* 0x0000001f0400788c */ /* 0x000fe2000bf04070 */
[----:B--2---:R0:W-:Y:S08]  /*0ef0*/  STS.128 [R18], R12 ;  /* 0x0000000c12007388 */ /* 0x0041f00000000c00 */
[----:B------:R-:W-:Y:S05]  /*0f00*/  BRA.U UP0, `(.L_x_1) ;  /* 0x0000000500f47547 */ /* 0x000fea000b800000 */
[----:B0-----:R-:W-:-:S05]  /*0f10*/  IMAD.U32 R18, RZ, RZ, UR4 ;  /* 0x00000004ff127e24 */ /* 0x001fca000f8e00ff */
        /* <DEDUP_REMOVED lines=8> */
[----:B------:R-:W-:-:S06]  /*0fa0*/  USHF.L.U32 UR14, UR4, 0x6, URZ ;  /* 0x00000006040e7899 */ /* 0x000fcc00080006ff */
[----:B0-----:R-:W-:-:S05]  /*0fb0*/  IADD3 R13, PT, PT, R11, UR14, RZ ;  /* 0x0000000e0b0d7c10 */ /* 0x001fca000fffe0ff */
[----:B------:R-:W-:-:S06]  /*0fc0*/  IMAD.WIDE R12, R13, 0x2, R16 ;  /* 0x000000020d0c7825 */ /* 0x000fcc00078e0210 */
[----:B------:R-:W2:Y:S01]  /*0fd0*/  LDG.E.128.CONSTANT R12, desc[UR16][R12.64] ;  /* 0x000000100c0c7981 */ /* 0x000ea2000c1e9d00 */
[----:B------:R-:W-:Y:S01]  /*0fe0*/  IMAD.U32 R18, RZ, RZ, UR14 ;  /* 0x0000000eff127e24 */ /* 0x000fe2000f8e00ff */
[----:B------:R-:W-:-:S03]  /*0ff0*/  UIADD3 UR4, UPT, UPT, UR5, UR4, URZ ;  /* 0x0000000405047290 */ /* 0x000fc6000fffe0ff */
[----:B------:R-:W-:Y:S01]  /*1000*/  IMAD R18, R18, 0x90, R35 ;  /* 0x0000009012127824 */ /* 0x000fe200078e0223 */
[----:B------:R-:W-:-:S04]  /*1010*/  UISETP.GT.U32.AND UP0, UPT, UR4, 0x1f, UPT ;  /* 0x0000001f0400788c */ /* 0x000fc8000bf04070 */
[----:B--2---:R0:W-:Y:S05]  /*1020*/  STS.128 [R18], R12 ;  /* 0x0000000c12007388 */ /* 0x0041ea0000000c00 */
[----:B------:R-:W-:Y:S05]  /*1030*/  BRA.U UP0, `(.L_x_1) ;  /* 0x0000000500a87547 */ /* 0x000fea000b800000 */
[----:B------:R-:W-:-:S06]  /*1040*/  USHF.L.U32 UR14, UR4, 0x6, URZ ;  /* 0x00000006040e7899 */ /* 0x000fcc00080006ff */
[----:B0-----:R-:W-:-:S05]  /*1050*/  IADD3 R13, PT, PT, R11, UR14, RZ ;  /* 0x0000000e0b0d7c10 */ /* 0x001fca000fffe0ff */
[----:B------:R-:W-:-:S06]  /*1060*/  IMAD.WIDE R12, R13, 0x2, R16 ;  /* 0x000000020d0c7825 */ /* 0x000fcc00078e0210 */
[----:B------:R-:W2:Y:S01]  /*1070*/  LDG.E.128.CONSTANT R12, desc[UR16][R12.64] ;  /* 0x000000100c0c7981 */ /* 0x000ea2000c1e9d00 */
[----:B------:R-:W-:Y:S01]  /*1080*/  MOV R18, UR14 ;  /* 0x0000000e00127c02 */ /* 0x000fe20008000f00 */
[----:B------:R-:W-:-:S04]  /*1090*/  UIADD3 UR4, UPT, UPT, UR5, UR4, URZ ;  /* 0x0000000405047290 */ /* 0x000fc8000fffe0ff */
[----:B------:R-:W-:Y:S02]  /*10a0*/  IMAD R18, R18, 0x90, R35 ;  /* 0x0000009012127824 */ /* 0x000fe400078e0223 */
[----:B------:R-:W-:-:S05]  /*10b0*/  IMAD.U32 R19, RZ, RZ, UR4 ;  /* 0x00000004ff137e24 */ /* 0x000fca000f8e00ff */
[----:B------:R-:W-:Y:S01]  /*10c0*/  ISETP.GT.U32.AND P0, PT, R19, 0x1f, PT ;  /* 0x0000001f1300780c */ /* 0x000fe20003f04070 */
[----:B--2---:R0:W-:-:S12]  /*10d0*/  STS.128 [R18], R12 ;  /* 0x0000000c12007388 */ /* 0x0041d80000000c00 */
[----:B------:R-:W-:Y:S05]  /*10e0*/  @P0 BRA `(.L_x_1) ;  /* 0x00000004007c0947 */ /* 0x000fea0003800000 */
[----:B------:R-:W-:-:S04]  /*10f0*/  MOV R20, UR4 ;  /* 0x0000000400147c02 */ /* 0x000fc80008000f00 */
[----:B0-----:R-:W-:-:S05]  /*1100*/  LEA R13, R20, R11, 0x6 ;  /* 0x0000000b140d7211 */ /* 0x001fca00078e30ff */
[----:B------:R-:W-:-:S06]  /*1110*/  IMAD.WIDE R12, R13, 0x2, R16 ;  /* 0x000000020d0c7825 */ /* 0x000fcc00078e0210 */
[----:B------:R-:W2:Y:S01]  /*1120*/  LDG.E.128.CONSTANT R12, desc[UR16][R12.64] ;  /* 0x000000100c0c7981 */ /* 0x000ea2000c1e9d00 */
[C---:B------:R-:W-:Y:S02]  /*1130*/  IMAD R18, R20.reuse, 0x2400, R35 ;  /* 0x0000240014127824 */ /* 0x040fe400078e0223 */
[----:B------:R-:W-:-:S05]  /*1140*/  VIADD R19, R20, UR5 ;  /* 0x0000000514137c36 */ /* 0x000fca0008000000 */
[----:B------:R-:W-:Y:S01]  /*1150*/  ISETP.GT.U32.AND P0, PT, R19, 0x1f, PT ;  /* 0x0000001f1300780c */ /* 0x000fe20003f04070 */
[----:B--2---:R0:W-:-:S12]  /*1160*/  STS.128 [R18], R12 ;  /* 0x0000000c12007388 */ /* 0x0041d80000000c00 */
[----:B------:R-:W-:Y:S05]  /*1170*/  @P0 BRA `(.L_x_1) ;  /* 0x0000000400580947 */ /* 0x000fea0003800000 */
[----:B0-----:R-:W-:-:S04]  /*1180*/  SHF.L.U32 R18, R19, 0x6, RZ ;  /* 0x0000000613127819 */ /* 0x001fc800000006ff */
[----:B------:R-:W-:-:S05]  /*1190*/  IADD3 R13, PT, PT, R18, R11, RZ ;  /* 0x0000000b120d7210 */ /* 0x000fca0007ffe0ff */
[----:B------:R-:W-:-:S06]  /*11a0*/  IMAD.WIDE R12, R13, 0x2, R16 ;  /* 0x000000020d0c7825 */ /* 0x000fcc00078e0210 */
[----:B------:R-:W2:Y:S01]  /*11b0*/  LDG.E.128.CONSTANT R12, desc[UR16][R12.64] ;  /* 0x000000100c0c7981 */ /* 0x000ea2000c1e9d00 */
[----:B------:R-:W-:Y:S02]  /*11c0*/  IMAD R18, R18, 0x90, R35 ;  /* 0x0000009012127824 */ /* 0x000fe400078e0223 */
[----:B------:R-:W-:-:S05]  /*11d0*/  VIADD R20, R19, UR5 ;  /* 0x0000000513147c36 */ /* 0x000fca0008000000 */
[----:B------:R-:W-:Y:S01]  /*11e0*/  ISETP.GT.U32.AND P0, PT, R20, 0x1f, PT ;  /* 0x0000001f1400780c */ /* 0x000fe20003f04070 */
[----:B--2---:R0:W-:-:S12]  /*11f0*/  STS.128 [R18], R12 ;  /* 0x0000000c12007388 */ /* 0x0041d80000000c00 */
[----:B------:R-:W-:Y:S05]  /*1200*/  @P0 BRA `(.L_x_1) ;  /* 0x0000000400340947 */ /* 0x000fea0003800000 */
[----:B0-----:R-:W-:-:S05]  /*1210*/  LEA R13, R20, R11, 0x6 ;  /* 0x0000000b140d7211 */ /* 0x001fca00078e30ff */
[----:B------:R-:W-:-:S06]  /*1220*/  IMAD.WIDE R12, R13, 0x2, R16 ;  /* 0x000000020d0c7825 */ /* 0x000fcc00078e0210 */
[----:B------:R-:W2:Y:S01]  /*1230*/  LDG.E.128.CONSTANT R12, desc[UR16][R12.64] ;  /* 0x000000100c0c7981 */ /* 0x000ea2000c1e9d00 */
[C---:B------:R-:W-:Y:S01]  /*1240*/  IMAD R18, R20.reuse, 0x2400, R35 ;  /* 0x0000240014127824 */ /* 0x040fe200078e0223 */
[----:B------:R-:W-:-:S04]  /*1250*/  IADD3 R20, PT, PT, R20, UR5, RZ ;  /* 0x0000000514147c10 */ /* 0x000fc8000fffe0ff */
[----:B------:R-:W-:Y:S01]  /*1260*/  ISETP.GT.U32.AND P0, PT, R20, 0x1f, PT ;  /* 0x0000001f1400780c */ /* 0x000fe20003f04070 */
[----:B--2---:R0:W-:-:S12]  /*1270*/  STS.128 [R18], R12 ;  /* 0x0000000c12007388 */ /* 0x0041d80000000c00 */
[----:B------:R-:W-:Y:S05]  /*1280*/  @P0 BRA `(.L_x_1) ;  /* 0x0000000400140947 */ /* 0x000fea0003800000 */
[----:B0-----:R-:W-:-:S04]  /*1290*/  IMAD R13, R20, 0x40, R11 ;  /* 0x00000040140d7824 */ /* 0x001fc800078e020b */
[----:B------:R-:W-:-:S06]  /*12a0*/  IMAD.WIDE R12, R13, 0x2, R16 ;  /* 0x000000020d0c7825 */ /* 0x000fcc00078e0210 */
[----:B------:R-:W2:Y:S01]  /*12b0*/  LDG.E.128.CONSTANT R12, desc[UR16][R12.64] ;  /* 0x000000100c0c7981 */ /* 0x000ea2000c1e9d00 */
[C---:B------:R-:W-:Y:S01]  /*12c0*/  IMAD R18, R20.reuse, 0x2400, R35 ;  /* 0x0000240014127824 */ /* 0x040fe200078e0223 */
[----:B------:R-:W-:-:S04]  /*12d0*/  IADD3 R20, PT, PT, R20, UR5, RZ ;  /* 0x0000000514147c10 */ /* 0x000fc8000fffe0ff */
[----:B------:R-:W-:Y:S01]  /*12e0*/  ISETP.GT.U32.AND P0, PT, R20, 0x1f, PT ;  /* 0x0000001f1400780c */ /* 0x000fe20003f04070 */
[----:B--2---:R0:W-:-:S12]  /*12f0*/  STS.128 [R18], R12 ;  /* 0x0000000c12007388 */ /* 0x0041d80000000c00 */
[----:B------:R-:W-:Y:S05]  /*1300*/  @P0 BRA `(.L_x_1) ;  /* 0x0000000000f40947 */ /* 0x000fea0003800000 */
        /* <DEDUP_REMOVED lines=46> */
[C---:B------:R-:W-:Y:S01]  /*15f0*/  ISETP.GT.U32.AND P0, PT, R20.reuse, 0x1f, PT ;  /* 0x0000001f1400780c */ /* 0x040fe20003f04070 */
[----:B------:R-:W-:Y:S01]  /*1600*/  VIADD R22, R20, UR5 ;  /* 0x0000000514167c36 */ /* 0x000fe20008000000 */
[----:B--2---:R0:W-:Y:S11]  /*1610*/  STS.128 [R18], R12 ;  /* 0x0000000c12007388 */ /* 0x0041f60000000c00 */
[----:B------:R-:W-:Y:S05]  /*1620*/  @P0 BRA `(.L_x_1) ;  /* 0x00000000002c0947 */ /* 0x000fea0003800000 */
[----:B------:R-:W-:Y:S02]  /*1630*/  ISETP.GT.U32.AND P0, PT, R22, 0x1f, PT ;  /* 0x0000001f1600780c */ /* 0x000fe40003f04070 */
[----:B0-----:R-:W-:-:S05]  /*1640*/  LEA R13, R20, R11, 0x6 ;  /* 0x0000000b140d7211 */ /* 0x001fca00078e30ff */
[----:B------:R-:W-:-:S06]  /*1650*/  IMAD.WIDE R12, R13, 0x2, R16 ;  /* 0x000000020d0c7825 */ /* 0x000fcc00078e0210 */
[----:B------:R-:W-:Y:S01]  /*1660*/  @!P0 LEA R11, R22, R11, 0x6 ;  /* 0x0000000b160b8211 */ /* 0x000fe200078e30ff */
[----:B------:R-:W2:Y:S04]  /*1670*/  LDG.E.128.CONSTANT R12, desc[UR16][R12.64] ;  /* 0x000000100c0c7981 */ /* 0x000ea8000c1e9d00 */
[----:B------:R-:W-:-:S06]  /*1680*/  @!P0 IMAD.WIDE R16, R11, 0x2, R16 ;  /* 0x000000020b108825 */ /* 0x000fcc00078e0210 */
[----:B------:R-:W3:Y:S01]  /*1690*/  @!P0 LDG.E.128.CONSTANT R16, desc[UR16][R16.64] ;  /* 0x0000001010108981 */ /* 0x000ee2000c1e9d00 */
[--C-:B------:R-:W-:Y:S02]  /*16a0*/  IMAD R20, R20, 0x2400, R35.reuse ;  /* 0x0000240014147824 */ /* 0x100fe400078e0223 */
[----:B------:R-:W-:-:S03]  /*16b0*/  @!P0 IMAD R22, R22, 0x2400, R35 ;  /* 0x0000240016168824 */ /* 0x000fc600078e0223 */
[----:B--2---:R0:W-:Y:S04]  /*16c0*/  STS.128 [R20], R12 ;  /* 0x0000000c14007388 */ /* 0x0041e80000000c00 */
[----:B---3--:R0:W-:Y:S02]  /*16d0*/  @!P0 STS.128 [R22], R16 ;  /* 0x0000001016008388 */ /* 0x0081e40000000c00 */
.L_x_1:
[----:B------:R-:W-:Y:S01]  /*16e0*/  ULOP3.LUT UR5, UR10, 0xffff, URZ, 0xc0, !UPT ;  /* 0x0000ffff0a057892 */ /* 0x000fe2000f8ec0ff */
[----:B------:R-:W-:Y:S01]  /*16f0*/  SHF.R.U32.HI R43, RZ, 0x2, R3 ;  /* 0x00000002ff2b7819 */ /* 0x000fe20000011603 */
[----:B------:R-:W-:Y:S02]  /*1700*/  UISETP.NE.AND UP0, UPT, UR11, URZ, UPT ;  /* 0x000000ff0b00728c */ /* 0x000fe4000bf05270 */
[----:B------:R-:W-:Y:S02]  /*1710*/  UISETP.GE.U32.AND UP1, UPT, UR5, 0x3, UPT ;  /* 0x000000030500788c */ /* 0x000fe4000bf26070 */
[----:B------:R-:W-:Y:S01]  /*1720*/  USHF.R.U32.HI UR26, URZ, 0x2, UR24 ;  /* 0x00000002ff1a7899 */ /* 0x000fe20008011618 */
[----:B------:R-:W-:-:S06]  /*1730*/  UMOV UR4, URZ ;  /* 0x000000ff00047c82 */ /* 0x000fcc0008000000 */
[----:B------:R-:W-:Y:S05]  /*1740*/  BRA.U !UP1, `(.L_x_2) ;  /* 0x0000000109d47547 */ /* 0x000fea000b800000 */
[----:B------:R-:W0:Y:S01]  /*1750*/  S2UR UR14, SR_CgaCtaId ;  /* 0x00000000000e79c3 */ /* 0x000e220000008800 */
[----:B------:R-:W0:Y:S01]  /*1760*/  LDCU UR27, c[0x0][0x3ac] ;  /* 0x00007580ff1b77ac */ /* 0x000e220008000800 */
[----:B-----5:R-:W-:Y:S01]  /*1770*/  IMAD.IADD R42, R10, 0x1, R43 ;  /* 0x000000010a2a7824 */ /* 0x020fe200078e022b */
[----:B01234-:R-:W-:Y:S01]  /*1780*/  MOV R13, UR26 ;  /* 0x0000001a000d7c02 */ /* 0x01ffe20008000f00 */
[----:B------:R-:W-:Y:S01]  /*1790*/  IMAD R11, R2, 0x20, R38 ;  /* 0x00000020020b7824 */ /* 0x000fe200078e0226 */
[----:B------:R-:W-:Y:S01]  /*17a0*/  UIADD3 UR4, UPT, UPT, UR5, 0x1, URZ ;  /* 0x0000000105047890 */ /* 0x000fe2000fffe0ff */
[----:B------:R-:W-:Y:S01]  /*17b0*/  MOV R39, UR26 ;  /* 0x0000001a00277c02 */ /* 0x000fe20008000f00 */
[----:B------:R-:W-:Y:S01]  /*17c0*/  IMAD R43, R43, 0xa00, RZ ;  /* 0x00000a002b2b7824 */ /* 0x000fe200078e02ff */
[----:B------:R-:W-:Y:S01]  /*17d0*/  UMOV UR5, 0x400 ;  /* 0x0000040000057882 */ /* 0x000fe20000000000 */
[----:B------:R-:W-:Y:S01]  /*17e0*/  LEA R40, R13, R42, 0x1 ;  /* 0x0000002a0d287211 */ /* 0x000fe200078e08ff */
[----:B------:R-:W-:Y:S01]  /*17f0*/  UIADD3 UR5, UPT, UPT, UR5, 0x1200, URZ ;  /* 0x0000120005057890 */ /* 0x000fe2000fffe0ff */
[C---:B------:R-:W-:Y:S01]  /*1800*/  IADD3 R41, PT, PT, R42.reuse, UR26, RZ ;  /* 0x0000001a2a297c10 */ /* 0x040fe2000fffe0ff */
[----:B------:R-:W-:Y:S01]  /*1810*/  IMAD R39, R39, 0x3, R42 ;  /* 0x0000000327277824 */ /* 0x000fe200078e022a */
[----:B------:R-:W-:Y:S01]  /*1820*/  ULOP3.LUT UR4, UR4, 0x1fffc, URZ, 0xc0, !UPT ;  /* 0x0001fffc04047892 */ /* 0x000fe2000f8ec0ff */
[----:B------:R-:W-:-:S02]  /*1830*/  IMAD R42, R42, UR27, R11 ;  /* 0x0000001b2a2a7c24 */ /* 0x000fc4000f8e020b */
[--C-:B------:R-:W-:Y:S02]  /*1840*/  IMAD R40, R40, UR27, R11.reuse ;  /* 0x0000001b28287c24 */ /* 0x100fe4000f8e020b */
[--C-:B------:R-:W-:Y:S01]  /*1850*/  IMAD R41, R41, UR27, R11.reuse ;  /* 0x0000001b29297c24 */ /* 0x100fe2000f8e020b */
[----:B------:R-:W-:Y:S01]  /*1860*/  ULEA UR14, UR14, UR5, 0x18 ;  /* 0x000000050e0e7291 */ /* 0x000fe2000f8ec0ff */
[----:B------:R-:W-:Y:S01]  /*1870*/  IMAD R39, R39, UR27, R11 ;  /* 0x0000001b27277c24 */ /* 0x000fe2000f8e020b */
[----:B------:R-:W-:-:S03]  /*1880*/  UIADD3 UR5, UPT, UPT, -UR4, URZ, URZ ;  /* 0x000000ff04057290 */ /* 0x000fc6000fffe1ff */
[----:B------:R-:W-:Y:S01]  /*1890*/  UMOV UR4, URZ ;  /* 0x000000ff00047c82 */ /* 0x000fe20008000000 */
[----:B------:R-:W-:-:S08]  /*18a0*/  VIADD R11, R29, UR14 ;  /* 0x0000000e1d0b7c36 */ /* 0x000fd00008000000 */
.L_x_3:
[----:B0-----:R-:W0:Y:S02]  /*18b0*/  LDC.64 R12, c[0x0][0x398] ;  /* 0x0000e600ff0c7b82 */ /* 0x001e240000000a00 */
[----:B0-----:R-:W-:-:S04]  /*18c0*/  IMAD.WIDE R20, R42, 0x2, R12 ;  /* 0x000000022a147825 */ /* 0x001fc800078e020c */
[--C-:B------:R-:W-:Y:S02]  /*18d0*/  IMAD.WIDE R24, R41, 0x2, R12.reuse ;  /* 0x0000000229187825 */ /* 0x100fe400078e020c */
[----:B------:R-:W2:Y:S01]  /*18e0*/  LDG.E.128.CONSTANT R20, desc[UR16][R20.64] ;  /* 0x0000001014147981 */ /* 0x000ea2000c1e9d00 */
[-C--:B------:R-:W-:Y:S01]  /*18f0*/  IADD3 R44, PT, PT, R11, R43.reuse, RZ ;  /* 0x0000002b0b2c7210 */ /* 0x080fe20007ffe0ff */
[--C-:B------:R-:W-:Y:S02]  /*1900*/  IMAD.WIDE R14, R40, 0x2, R12.reuse ;  /* 0x00000002280e7825 */ /* 0x100fe400078e020c */
[----:B------:R-:W3:Y:S02]  /*1910*/  LDG.E.128.CONSTANT R24, desc[UR16][R24.64] ;  /* 0x0000001018187981 */ /* 0x000ee4000c1e9d00 */
[----:B------:R-:W-:Y:S02]  /*1920*/  IMAD.WIDE R16, R39, 0x2, R12 ;  /* 0x0000000227107825 */ /* 0x000fe400078e020c */
[----:B------:R-:W4:Y:S04]  /*1930*/  LDG.E.128.CONSTANT R12, desc[UR16][R14.64] ;  /* 0x000000100e0c7981 */ /* 0x000f28000c1e9d00 */
[----:B------:R-:W5:Y:S01]  /*1940*/  LDG.E.128.CONSTANT R16, desc[UR16][R16.64] ;  /* 0x0000001010107981 */ /* 0x000f62000c1e9d00 */
[----:B------:R-:W-:Y:S01]  /*1950*/  IADD3 R45, PT, PT, R4, R43, RZ ;  /* 0x0000002b042d7210 */ /* 0x000fe20007ffe0ff */
[----:B------:R-:W-:-:S04]  /*1960*/  UIADD3 UR5, UPT, UPT, UR5, 0x4, URZ ;  /* 0x0000000405057890 */ /* 0x000fc8000fffe0ff */
[----:B------:R-:W-:Y:S02]  /*1970*/  UISETP.NE.AND UP1, UPT, UR5, URZ, UPT ;  /* 0x000000ff0500728c */ /* 0x000fe4000bf25270 */
[----:B------:R-:W-:Y:S01]  /*1980*/  ULEA UR4, UR26, UR4, 0x2 ;  /* 0x000000041a047291 */ /* 0x000fe2000f8e10ff */
[----:B--2---:R0:W-:Y:S04]  /*1990*/  STS.128 [R44], R20 ;  /* 0x000000142c007388 */ /* 0x0041e80000000c00 */
[----:B---3--:R1:W-:Y:S01]  /*19a0*/  STS.128 [R45], R24 ;  /* 0x000000182d007388 */ /* 0x0083e20000000c00 */
[----:B0-----:R-:W-:Y:S01]  /*19b0*/  IMAD.IADD R20, R5, 0x1, R43 ;  /* 0x0000000105147824 */ /* 0x001fe200078e022b */
[----:B------:R-:W-:-:S04]  /*19c0*/  IADD3 R21, PT, PT, R28, R43, RZ ;  /* 0x0000002b1c157210 */ /* 0x000fc80007ffe0ff */
[----:B----4-:R0:W-:Y:S04]  /*19d0*/  STS.128 [R20], R12 ;  /* 0x0000000c14007388 */ /* 0x0101e80000000c00 */
[----:B-----5:R0:W-:Y:S01]  /*19e0*/  STS.128 [R21], R16 ;  /* 0x0000001015007388 */ /* 0x0201e20000000c00 */
[----:B------:R-:W-:Y:S01]  /*19f0*/  MOV R22, UR26 ;  /* 0x0000001a00167c02 */ /* 0x000fe20008000f00 */
[----:B------:R-:W-:Y:S01]  /*1a00*/  IMAD.U32 R23, RZ, RZ, UR8 ;  /* 0x00000008ff177e24 */ /* 0x000fe2000f8e00ff */
[----:B-1----:R-:W-:Y:S01]  /*1a10*/  MOV R25, UR8 ;  /* 0x0000000800197c02 */ /* 0x002fe20008000f00 */
[----:B------:R-:W-:Y:S02]  /*1a20*/  IMAD.U32 R24, RZ, RZ, UR8 ;  /* 0x00000008ff187e24 */ /* 0x000fe4000f8e00ff */
[----:B------:R-:W-:Y:S01]  /*1a30*/  IMAD R43, R22, 0x2800, R43 ;  /* 0x00002800162b7824 */ /* 0x000fe200078e022b */
[----:B------:R-:W-:Y:S01]  /*1a40*/  MOV R22, UR8 ;  /* 0x0000000800167c02 */ /* 0x000fe20008000f00 */
[----:B------:R-:W-:Y:S01]  /*1a50*/  IMAD R40, R25, 0x4, R40 ;  /* 0x0000000419287824 */ /* 0x000fe200078e0228 */
[----:B------:R-:W-:-:S02]  /*1a60*/  LEA R42, R23, R42, 0x2 ;  /* 0x0000002a172a7211 */ /* 0x000fc400078e10ff */
[----:B------:R-:W-:Y:S02]  /*1a70*/  LEA R41, R22, R41, 0x2 ;  /* 0x0000002916297211 */ /* 0x000fe400078e10ff */
[----:B------:R-:W-:Y:S01]  /*1a80*/  LEA R39, R24, R39, 0x2 ;  /* 0x0000002718277211 */ /* 0x000fe200078e10ff */
[----:B------:R-:W-:Y:S06]  /*1a90*/  BRA.U UP1, `(.L_x_3) ;  /* 0xfffffffd01847547 */ /* 0x000fec000b83ffff */
.L_x_2:
[----:B------:R-:W-:Y:S05]  /*1aa0*/  BRA.U !UP0, `(.L_x_4) ;  /* 0x0000000108907547 */ /* 0x000fea000b800000 */
[----:B0-----:R-:W0:Y:S01]  /*1ab0*/  LDC.64 R16, c[0x0][0x398] ;  /* 0x0000e600ff107b82 */ /* 0x001e220000000a00 */
[----:B------:R-:W1:Y:S01]  /*1ac0*/  LDCU UR5, c[0x0][0x3ac] ;  /* 0x00007580ff0577ac */ /* 0x000e620008000800 */
[----:B------:R-:W-:Y:S01]  /*1ad0*/  SHF.R.U32.HI R11, RZ, 0x2, R3 ;  /* 0x00000002ff0b7819 */ /* 0x000fe20000011603 */
[----:B-1234-:R-:W-:-:S03]  /*1ae0*/  IMAD R18, R2, 0x20, R38 ;  /* 0x0000002002127824 */ /* 0x01efc600078e0226 */
[----:B------:R-:W-:-:S04]  /*1af0*/  IADD3 R11, PT, PT, R11, UR4, RZ ;  /* 0x000000040b0b7c10 */ /* 0x000fc8000fffe0ff */
[----:B-----5:R-:W-:-:S05]  /*1b00*/  IADD3 R19, PT, PT, R10, R11, RZ ;  /* 0x0000000b0a137210 */ /* 0x020fca0007ffe0ff */
[----:B------:R-:W-:-:S04]  /*1b10*/  IMAD R13, R19, UR5, R18 ;  /* 0x00000005130d7c24 */ /* 0x000fc8000f8e0212 */
[----:B0-----:R-:W-:-:S06]  /*1b20*/  IMAD.WIDE R12, R13, 0x2, R16 ;  /* 0x000000020d0c7825 */ /* 0x001fcc00078e0210 */
[----:B------:R-:W2:Y:S01]  /*1b30*/  LDG.E.128.CONSTANT R12, desc[UR16][R12.64] ;  /* 0x000000100c0c7981 */ /* 0x000ea2000c1e9d00 */
[----:B------:R-:W-:Y:S01]  /*1b40*/  MOV R10, 0x400 ;  /* 0x00000400000a7802 */ /* 0x000fe20000000f00 */
[----:B------:R-:W-:Y:S01]  /*1b50*/  UISETP.NE.AND UP0, UPT, UR11, 0x1, UPT ;  /* 0x000000010b00788c */ /* 0x000fe2000bf05270 */
[----:B------:R-:W0:Y:S02]  /*1b60*/  S2R R21, SR_CgaCtaId ;  /* 0x0000000000157919 */ /* 0x000e240000008800 */
[----:B------:R-:W-:-:S04]  /*1b70*/  IADD3 R10, PT, PT, R10, 0x1200, RZ ;  /* 0x000012000a0a7810 */ /* 0x000fc80007ffe0ff */
[----:B0-----:R-:W-:Y:S01]  /*1b80*/  LEA R10, R21, R10, 0x18 ;  /* 0x0000000a150a7211 */ /* 0x001fe200078ec0ff */
[----:B------:R-:W-:-:S04]  /*1b90*/  IMAD R21, R11, 0x20, R38 ;  /* 0x000000200b157824 */ /* 0x000fc800078e0226 */
[----:B------:R-:W-:-:S05]  /*1ba0*/  IMAD R21, R21, 0x50, R10 ;  /* 0x0000005015157824 */ /* 0x000fca00078e020a */
[----:B--2---:R0:W-:Y:S01]  /*1bb0*/  STS.128 [R21], R12 ;  /* 0x0000000c15007388 */ /* 0x0041e20000000c00 */
[----:B------:R-:W-:Y:S05]  /*1bc0*/  BRA.U !UP0, `(.L_x_4) ;  /* 0x0000000108487547 */ /* 0x000fea000b800000 */
[----:B------:R-:W-:Y:S01]  /*1bd0*/  UISETP.NE.AND UP0, UPT, UR11, 0x2, UPT ;  /* 0x000000020b00788c */ /* 0x000fe2000bf05270 */
[----:B0-----:R-:W-:-:S05]  /*1be0*/  IADD3 R13, PT, PT, R19, UR26, RZ ;  /* 0x0000001a130d7c10 */ /* 0x001fca000fffe0ff */
[----:B------:R-:W-:-:S13]  /*1bf0*/  PLOP3.LUT P0, PT, PT, PT, UP0, 0x80, 0x8 ;  /* 0x000000000008781c */ /* 0x000fda0003f0f008 */
[C---:B------:R-:W-:Y:S01]  /*1c00*/  @P0 IADD3 R15, PT, PT, R13.reuse, UR26, RZ ;  /* 0x0000001a0d0f0c10 */ /* 0x040fe2000fffe0ff */
[----:B------:R-:W-:-:S04]  /*1c10*/  IMAD R13, R13, UR5, R18 ;  /* 0x000000050d0d7c24 */ /* 0x000fc8000f8e0212 */
[----:B------:R-:W-:Y:S02]  /*1c20*/  @P0 IMAD R15, R15, UR5, R18 ;  /* 0x000000050f0f0c24 */ /* 0x000fe4000f8e0212 */
[----:B------:R-:W-:-:S04]  /*1c30*/  IMAD.WIDE R12, R13, 0x2, R16 ;  /* 0x000000020d0c7825 */ /* 0x000fc800078e0210 */
[----:B------:R-:W-:Y:S02]  /*1c40*/  @P0 IMAD.WIDE R16, R15, 0x2, R16 ;  /* 0x000000020f100825 */ /* 0x000fe400078e0210 */
[----:B------:R-:W2:Y:S04]  /*1c50*/  LDG.E.128.CONSTANT R12, desc[UR16][R12.64] ;  /* 0x000000100c0c7981 */ /* 0x000ea8000c1e9d00 */
[----:B------:R-:W3:Y:S01]  /*1c60*/  @P0 LDG.E.128.CONSTANT R16, desc[UR16][R16.64] ;  /* 0x0000001010100981 */ /* 0x000ee2000c1e9d00 */
[----:B------:R-:W-:-:S05]  /*1c70*/  VIADD R11, R11, UR26 ;  /* 0x0000001a0b0b7c36 */ /* 0x000fca0008000000 */
[C---:B------:R-:W-:Y:S02]  /*1c80*/  @P0 IADD3 R21, PT, PT, R11.reuse, UR26, RZ ;  /* 0x0000001a0b150c10 */ /* 0x040fe4000fffe0ff */
[----:B------:R-:W-:-:S03]  /*1c90*/  LEA R11, R11, R38, 0x5 ;  /* 0x000000260b0b7211 */ /* 0x000fc600078e28ff */
[----:B------:R-:W-:Y:S02]  /*1ca0*/  @P0 IMAD R21, R21, 0x20, R38 ;  /* 0x0000002015150824 */ /* 0x000fe400078e0226 */
[--C-:B------:R-:W-:Y:S02]  /*1cb0*/  IMAD R11, R11, 0x50, R10.reuse ;  /* 0x000000500b0b7824 */ /* 0x100fe400078e020a */
[----:B------:R-:W-:-:S03]  /*1cc0*/  @P0 IMAD R21, R21, 0x50, R10 ;  /* 0x0000005015150824 */ /* 0x000fc600078e020a */
[----:B--2---:R0:W-:Y:S04]  /*1cd0*/  STS.128 [R11], R12 ;  /* 0x0000000c0b007388 */ /* 0x0041e80000000c00 */
[----:B---3--:R0:W-:Y:S02]  /*1ce0*/  @P0 STS.128 [R21], R16 ;  /* 0x0000001015000388 */ /* 0x0081e40000000c00 */
.L_x_4:
[----:B01234-:R-:W0:Y:S01]  /*1cf0*/  S2R R12, SR_LANEID ;  /* 0x00000000000c7919 */ /* 0x01fe220000000000 */
[----:B------:R-:W-:Y:S01]  /*1d00*/  UIADD3 UR15, UPT, UPT, UR15, 0x1, URZ ;  /* 0x000000010f0f7890 */ /* 0x000fe2000fffe0ff */
[----:B------:R-:W-:Y:S05]  /*1d10*/  BAR.SYNC.DEFER_BLOCKING 0x0 ;  /* 0x0000000000007b1d */ /* 0x000fea0000010000 */
[----:B------:R-:W-:Y:S02]  /*1d20*/  ISETP.NE.AND P0, PT, R37, UR15, PT ;  /* 0x0000000f25007c0c */ /* 0x000fe4000bf05270 */
[----:B0----5:R-:W-:Y:S02]  /*1d30*/  SHF.R.U32.HI R10, RZ, 0x3, R12 ;  /* 0x00000003ff0a7819 */ /* 0x021fe4000001160c */
[----:B------:R-:W-:-:S02]  /*1d40*/  LOP3.LUT R11, R12, 0x7, RZ, 0xc0, !PT ;  /* 0x000000070c0b7812 */ /* 0x000fc400078ec0ff */
[----:B------:R-:W-:Y:S02]  /*1d50*/  SHF.R.U32.HI R12, RZ, 0x4, R12 ;  /* 0x00000004ff0c7819 */ /* 0x000fe4000001160c */
[----:B------:R-:W-:Y:S02]  /*1d60*/  SHF.L.U32 R10, R10, 0x3, RZ ;  /* 0x000000030a0a7819 */ /* 0x000fe400000006ff */
[----:B------:R-:W-:Y:S02]  /*1d70*/  SHF.L.U32 R12, R12, 0x3, RZ ;  /* 0x000000030c0c7819 */ /* 0x000fe400000006ff */
[----:B------:R-:W-:-:S05]  /*1d80*/  LOP3.LUT R11, R10, 0x8, R11, 0xe2, !PT ;  /* 0x000000080a0b7812 */ /* 0x000fca00078ee20b */
[C-C-:B------:R-:W-:Y:S02]  /*1d90*/  IMAD R25, R11.reuse, 0x28, R12.reuse ;  /* 0x000000280b197824 */ /* 0x140fe400078e020c */
[----:B------:R-:W-:Y:S01]  /*1da0*/  IMAD R24, R11, 0x48, R12 ;  /* 0x000000480b187824 */ /* 0x000fe200078e020c */
[----:B------:R-:W-:Y:S02]  /*1db0*/  IADD3 R11, PT, PT, R31, 0x20, RZ ;  /* 0x000000201f0b7810 */ /* 0x000fe40007ffe0ff */
[----:B------:R-:W-:Y:S01]  /*1dc0*/  LEA R18, R25, R30, 0x1 ;  /* 0x0000001e19127211 */ /* 0x000fe200078e08ff */
[C---:B------:R-:W-:Y:S01]  /*1dd0*/  IMAD.U32 R20, R24.reuse, 0x2, R31 ;  /* 0x0000000218147824 */ /* 0x040fe200078e001f */
[----:B------:R-:W-:-:S04]  /*1de0*/  LEA R11, R24, R11, 0x1 ;  /* 0x0000000b180b7211 */ /* 0x000fc800078e08ff */
[----:B------:R-:W-:Y:S04]  /*1df0*/  LDSM.16.M88.4 R12, [R20] ;  /* 0x00000000140c783b */ /* 0x000fe80000000200 */
[----:B------:R-:W0:Y:S02]  /*1e00*/  LDSM.16.MT88.4 R16, [R18] ;  /* 0x000000001210783b */ /* 0x000e240000004200 */
[----:B0-----:R-:W-:Y:S01]  /*1e10*/  HMMA.16816.F16 R16, R12, R16, R8 ;  /* 0x000000100c10723c */ /* 0x001fe20000000808 */
[----:B------:R-:W-:-:S05]  /*1e20*/  VIADD R8, R30, 0x500 ;  /* 0x000005001e087836 */ /* 0x000fca0000000000 */
[----:B------:R-:W-:Y:S02]  /*1e30*/  LEA R26, R25, R8, 0x1 ;  /* 0x00000008191a7211 */ /* 0x000fe400078e08ff */
[----:B------:R-:W-:Y:S01]  /*1e40*/  HMMA.16816.F16 R6, R12, R18, R6 ;  /* 0x000000120c06723c */ /* 0x000fe20000000806 */
[----:B------:R-:W-:Y:S01]  /*1e50*/  LDSM.16.M88.4 R8, [R11] ;  /* 0x000000000b08783b */ /* 0x000fe20000000200 */
[----:B------:R-:W-:-:S03]  /*1e60*/  VIADD R19, R31, 0x40 ;  /* 0x000000401f137836 */ /* 0x000fc60000000000 */
[----:B------:R-:W0:Y:S02]  /*1e70*/  LDSM.16.MT88.4 R12, [R26] ;  /* 0x000000001a0c783b */ /* 0x000e240000004200 */
[----:B------:R-:W-:-:S05]  /*1e80*/  LEA R19, R24, R19, 0x1 ;  /* 0x0000001318137211 */ /* 0x000fca00078e08ff */
[----:B0-----:R-:W-:Y:S01]  /*1e90*/  HMMA.16816.F16 R12, R8, R12, R16 ;  /* 0x0000000c080c723c */ /* 0x001fe20000000810 */
[----:B------:R-:W-:-:S05]  /*1ea0*/  IADD3 R16, PT, PT, R30, 0xa00, RZ ;  /* 0x00000a001e107810 */ /* 0x000fca0007ffe0ff */
[----:B------:R-:W-:Y:S02]  /*1eb0*/  IMAD.U32 R22, R25, 0x2, R16 ;  /* 0x0000000219167824 */ /* 0x000fe400078e0010 */
[----:B------:R-:W-:Y:S01]  /*1ec0*/  LDSM.16.M88.4 R16, [R19] ;  /* 0x000000001310783b */ /* 0x000fe20000000200 */
[----:B------:R-:W-:Y:S01]  /*1ed0*/  HMMA.16816.F16 R6, R8, R14, R6 ;  /* 0x0000000e0806723c */ /* 0x000fe20000000806 */
[----:B------:R-:W-:Y:S02]  /*1ee0*/  IADD3 R8, PT, PT, R30, 0xf00, RZ ;  /* 0x00000f001e087810 */ /* 0x000fe40007ffe0ff */
[----:B------:R-:W0:Y:S01]  /*1ef0*/  LDSM.16.MT88.4 R20, [R22] ;  /* 0x000000001614783b */ /* 0x000e220000004200 */
[----:B------:R-:W-:Y:S02]  /*1f00*/  IADD3 R9, PT, PT, R31, 0x60, RZ ;  /* 0x000000601f097810 */ /* 0x000fe40007ffe0ff */
[----:B------:R-:W-:Y:S02]  /*1f10*/  IMAD.U32 R10, R25, 0x2, R8 ;  /* 0x00000002190a7824 */ /* 0x000fe400078e0008 */
[----:B------:R-:W-:-:S04]  /*1f20*/  LEA R14, R24, R9, 0x1 ;  /* 0x00000009180e7211 */ /* 0x000fc800078e08ff */
[----:B------:R-:W-:Y:S01]  /*1f30*/  LDSM.16.MT88.4 R8, [R10] ;  /* 0x000000000a08783b */ /* 0x000fe20000004200 */
[C---:B0-----:R-:W-:Y:S03]  /*1f40*/  HMMA.16816.F16 R20, R16.reuse, R20, R12 ;  /* 0x000000141014723c */ /* 0x041fe6000000080c */
[----:B------:R-:W0:Y:S05]  /*1f50*/  LDSM.16.M88.4 R12, [R14] ;  /* 0x000000000e0c783b */ /* 0x000e2a0000000200 */
[----:B------:R-:W-:-:S12]  /*1f60*/  HMMA.16816.F16 R6, R16, R22, R6 ;  /* 0x000000161006723c */ /* 0x000fd80000000806 */
[C---:B0-----:R-:W-:Y:S08]  /*1f70*/  HMMA.16816.F16 R8, R12.reuse, R8, R20 ;  /* 0x000000080c08723c */ /* 0x041ff00000000814 */
[----:B------:R-:W-:Y:S01]  /*1f80*/  HMMA.16816.F16 R6, R12, R10, R6 ;  /* 0x0000000a0c06723c */ /* 0x000fe20000000806 */
[----:B------:R-:W-:-:S04]  /*1f90*/  NOP ;  /* 0x0000000000007918 */ /* 0x000fc80000000000 */
[----:B------:R-:W-:-:S15]  /*1fa0*/  @P0 BRA `(.L_x_5) ;  /* 0xffffffe4004c0947 */ /* 0x000fde000383ffff */
.L_x_0:
[----:B------:R-:W0:Y:S01]  /*1fb0*/  S2R R14, SR_LANEID ;  /* 0x00000000000e7919 */ /* 0x000e220000000000 */
[----:B------:R-:W1:Y:S01]  /*1fc0*/  LDC R12, c[0x0][0x3ac] ;  /* 0x0000eb00ff0c7b82 */ /* 0x000e620000000800 */
[--C-:B------:R-:W-:Y:S02]  /*1fd0*/  SHF.R.U32.HI R11, RZ, 0x2, R3.reuse ;  /* 0x00000002ff0b7819 */ /* 0x100fe40000011603 */
[----:B------:R-:W-:Y:S02]  /*1fe0*/  SHF.R.U32.HI R10, RZ, 0x1, R3 ;  /* 0x00000001ff0a7819 */ /* 0x000fe40000011603 */
[----:B------:R-:W-:Y:S02]  /*1ff0*/  LOP3.LUT R3, R11, 0xf0, RZ, 0xc0, !PT ;  /* 0x000000f00b037812 */ /* 0x000fe400078ec0ff */
[----:B------:R-:W-:Y:S01]  /*2000*/  LOP3.LUT R11, R10, 0x10, RZ, 0xc0, !PT ;  /* 0x000000100a0b7812 */ /* 0x000fe200078ec0ff */
[----:B------:R-:W2:Y:S01]  /*2010*/  LDC.64 R4, c[0x0][0x3a0] ;  /* 0x0000e800ff047b82 */ /* 0x000ea20000000a00 */
[----:B------:R-:W-:-:S03]  /*2020*/  LEA R3, R0, R3, 0x5 ;  /* 0x0000000300037211 */ /* 0x000fc600078e28ff */
[----:B------:R-:W-:-:S04]  /*2030*/  IMAD R0, R2, 0x20, R11 ;  /* 0x0000002002007824 */ /* 0x000fc800078e020b */
[----:B-1----:R-:W-:Y:S01]  /*2040*/  IMAD R11, R3, R12, R0 ;  /* 0x0000000c030b7224 */ /* 0x002fe200078e0200 */
[----:B------:R-:W-:Y:S02]  /*2050*/  SHF.R.U32.HI R15, RZ, 0x1, R12 ;  /* 0x00000001ff0f7819 */ /* 0x000fe4000001160c */
[----:B------:R-:W-:Y:S02]  /*2060*/  MOV R3, RZ ;  /* 0x000000ff00037202 */ /* 0x000fe40000000f00 */
[----:B0-----:R-:W-:Y:S01]  /*2070*/  SHF.R.U32.HI R13, RZ, 0x2, R14 ;  /* 0x00000002ff0d7819 */ /* 0x001fe2000001160e */
[----:B--2---:R-:W-:Y:S01]  /*2080*/  IMAD.WIDE R4, R11, 0x2, R4 ;  /* 0x000000020b047825 */ /* 0x004fe200078e0204 */
[----:B------:R-:W-:-:S05]  /*2090*/  LOP3.LUT R2, R14, 0x3, RZ, 0xc0, !PT ;  /* 0x000000030e027812 */ /* 0x000fca00078ec0ff */
[----:B------:R-:W-:-:S03]  /*20a0*/  IMAD.WIDE.U32 R2, R13, R15, R2 ;  /* 0x0000000f0d027225 */ /* 0x000fc600078e0002 */
[----:B------:R-:W-:-:S04]  /*20b0*/  LEA R4, P0, R2, R4, 0x2 ;  /* 0x0000000402047211 */ /* 0x000fc800078010ff */
[----:B------:R-:W-:-:S03]  /*20c0*/  LEA.HI.X R5, R2, R5, R3, 0x2, P0 ;  /* 0x0000000502057211 */ /* 0x000fc600000f1403 */
[----:B------:R-:W-:Y:S02]  /*20d0*/  IMAD.WIDE.U32 R2, R15, 0x20, R4 ;  /* 0x000000200f027825 */ /* 0x000fe400078e0004 */
[----:B------:R-:W-:Y:S04]  /*20e0*/  STG.E desc[UR16][R4.64], R8 ;  /* 0x0000000804007986 */ /* 0x000fe8000c101910 */
[----:B------:R-:W-:Y:S04]  /*20f0*/  STG.E desc[UR16][R2.64], R9 ;  /* 0x0000000902007986 */ /* 0x000fe8000c101910 */
[----:B------:R-:W-:Y:S04]  /*2100*/  STG.E desc[UR16][R4.64+0x10], R6 ;  /* 0x0000100604007986 */ /* 0x000fe8000c101910 */
[----:B------:R-:W-:Y:S01]  /*2110*/  STG.E desc[UR16][R2.64+0x10], R7 ;  /* 0x0000100702007986 */ /* 0x000fe2000c101910 */
[----:B------:R-:W-:Y:S05]  /*2120*/  EXIT ;  /* 0x000000000000794d */ /* 0x000fea0003800000 */
        .weak           $__internal_0_$__cuda_sm20_div_u16
        .type           $__internal_0_$__cuda_sm20_div_u16,@function
        .size           $__internal_0_$__cuda_sm20_div_u16,(.L_x_7 - $__internal_0_$__cuda_sm20_div_u16)
$__internal_0_$__cuda_sm20_div_u16:
[----:B------:R-:W0:Y:S01]  /*2130*/  I2F.U16 R4, UR8 ;  /* 0x0000000800047d06 */ /* 0x000e220008101000 */
[----:B------:R-:W-:Y:S01]  /*2140*/  MOV R5, 0x4b800000 ;  /* 0x4b80000000057802 */ /* 0x000fe20000000f00 */
[----:B------:R-:W-:Y:S01]  /*2150*/  UISETP.NE.U32.AND UP0, UPT, UR8, URZ, UPT ;  /* 0x000000ff0800728c */ /* 0x000fe2000bf05070 */
[C---:B0-----:R-:W-:Y:S02]  /*2160*/  FSETP.GEU.AND P1, PT, |R4|.reuse, 1.175494350822287508e-38, PT ;  /* 0x008000000400780b */ /* 0x041fe40003f2e200 */
[----:B------:R-:W-:Y:S02]  /*2170*/  FSETP.GT.AND P0, PT, |R4|, 8.50705917302346158658e+37, PT ;  /* 0x7e8000000400780b */ /* 0x000fe40003f04200 */
[----:B------:R-:W-:-:S04]  /*2180*/  FSEL R5, R5, 1, !P1 ;  /* 0x3f80000005057808 */ /* 0x000fc80004800000 */
[----:B------:R-:W-:-:S05]  /*2190*/  FSEL R5, R5, 0.25, !P0 ;  /* 0x3e80000005057808 */ /* 0x000fca0004000000 */
[----:B------:R-:W-:Y:S01]  /*21a0*/  FMUL R8, R4, R5 ;  /* 0x0000000504087220 */ /* 0x000fe20000400000 */
[----:B------:R-:W-:-:S05]  /*21b0*/  I2FP.F32.U32.RZ R4, UR5 ;  /* 0x0000000500047c45 */ /* 0x000fca000820d000 */
[----:B------:R-:W0:Y:S02]  /*21c0*/  MUFU.RCP R8, R8 ;  /* 0x0000000800087308 */ /* 0x000e240000001000 */
[----:B0-----:R-:W-:-:S04]  /*21d0*/  FMUL R5, R5, R8 ;  /* 0x0000000805057220 */ /* 0x001fc80000400000 */
[----:B------:R-:W-:-:S04]  /*21e0*/  VIADD R5, R5, 0x2 ;  /* 0x0000000205057836 */ /* 0x000fc80000000000 */
[----:B------:R-:W-:Y:S01]  /*21f0*/  FMUL.RZ R9, R4, R5 ;  /* 0x0000000504097220 */ /* 0x000fe2000040c000 */
[----:B------:R-:W-:Y:S02]  /*2200*/  MOV R4, R10 ;  /* 0x0000000a00047202 */ /* 0x000fe40000000f00 */
[----:B------:R-:W-:-:S03]  /*2210*/  MOV R5, 0x0 ;  /* 0x0000000000057802 */ /* 0x000fc60000000f00 */
[----:B------:R-:W0:Y:S02]  /*2220*/  F2I.U32.TRUNC.NTZ R9, R9 ;  /* 0x0000000900097305 */ /* 0x000e24000020f000 */
[----:B0-----:R-:W-:-:S13]  /*2230*/  R2UR UR4, R9 ;  /* 0x00000000090472ca */ /* 0x001fda00000e0000 */
[----:B------:R-:W-:-:S07]  /*2240*/  ULOP3.LUT UR10, UR4, 0xffff, URZ, 0xc0, !UPT ;  /* 0x0000ffff040a7892 */ /* 0x000fce000f8ec0ff */
[----:B------:R-:W-:Y:S01]  /*2250*/  @!UP0 UMOV UR10, 0xffffffff ;  /* 0xffffffff000a8882 */ /* 0x000fe20000000000 */
[----:B------:R-:W-:Y:S05]  /*2260*/  RET.REL.NODEC R4 `(_Z5HGEMMPiS_P6__halfS1_S1_iiiii) ;  /* 0xffffffdc04647950 */ /* 0x000fea0003c3ffff */
.L_x_6:
[----:B------:R-:W-:-:S00]  /*2270*/  BRA `(.L_x_6) ;  /* 0xfffffffc00fc7947 */ /* 0x000fc0000383ffff */
[----:B------:R-:W-:-:S00]  /*2280*/  NOP ;  /* 0x0000000000007918 */ /* 0x000fc00000000000 */
[----:B------:R-:W-:-:S00]  /*2290*/  NOP ;  /* 0x0000000000007918 */ /* 0x000fc00000000000 */
[----:B------:R-:W-:-:S00]  /*22a0*/  NOP ;  /* 0x0000000000007918 */ /* 0x000fc00000000000 */
[----:B------:R-:W-:-:S00]  /*22b0*/  NOP ;  /* 0x0000000000007918 */ /* 0x000fc00000000000 */
[----:B------:R-:W-:-:S00]  /*22c0*/  NOP ;  /* 0x0000000000007918 */ /* 0x000fc00000000000 */
[----:B------:R-:W-:-:S00]  /*22d0*/  NOP ;  /* 0x0000000000007918 */ /* 0x000fc00000000000 */
[----:B------:R-:W-:-:S00]  /*22e0*/  NOP ;  /* 0x0000000000007918 */ /* 0x000fc00000000000 */
[----:B------:R-:W-:-:S00]  /*22f0*/  NOP ;  /* 0x0000000000007918 */ /* 0x000fc00000000000 */
.L_x_7:


//--------------------- .nv.shared._Z5HGEMMPiS_P6__halfS1_S1_iiiii --------------------------
	.section	.nv.shared._Z5HGEMMPiS_P6__halfS1_S1_iiiii,"aw",@nobits
	.sectionflags	@""
	.align	2
.nv.shared._Z5HGEMMPiS_P6__halfS1_S1_iiiii:
	.zero		10752


//--------------------- .nv.shared.reserved.0     --------------------------
	.section	.nv.shared.reserved.0,"aw",@nobits
	.weak		__nv_reservedSMEM_offset_0_alias
	.size		__nv_reservedSMEM_offset_0_alias, 0, 64
	.other		__nv_reservedSMEM_offset_0_alias,@"STO_CUDA_RESERVED_SHARED STV_DEFAULT"
__nv_reservedSMEM_offset_0_alias:
	.zero		0
	.zero		64


//--------------------- .nv.constant0._Z5HGEMMPiS_P6__halfS1_S1_iiiii --------------------------
	.section	.nv.constant0._Z5HGEMMPiS_P6__halfS1_S1_iiiii,"a",@progbits
	.sectionflags	@""
	.align	4
.nv.constant0._Z5HGEMMPiS_P6__halfS1_S1_iiiii:
	.zero		956


//--------------------- SYMBOLS --------------------------

	.type		.nv.reservedSmem.offset0,@object
	.size		.nv.reservedSmem.offset0,0x4
	.type		.nv.reservedSmem.cap,@object
	.size		.nv.reservedSmem.cap,0x4
